//
// Generated by NVIDIA NVVM Compiler
//
// Compiler Build ID: CL-36424714
// Cuda compilation tools, release 13.0, V13.0.88
// Based on NVVM 20.0.0
//

.version 9.0
.target sm_100
.address_size 64

	// .globl	surface_accessibility_kernel
.global .align 4 .b8 __cudart_i2opi_f[24] = {65, 144, 67, 60, 153, 149, 98, 219, 192, 221, 52, 245, 209, 87, 39, 252, 41, 21, 68, 78, 110, 131, 249, 162};

.visible .entry surface_accessibility_kernel(
	.param .u64 .ptr .align 1 surface_accessibility_kernel_param_0,
	.param .u64 .ptr .align 1 surface_accessibility_kernel_param_1,
	.param .u64 .ptr .align 1 surface_accessibility_kernel_param_2,
	.param .u64 .ptr .align 1 surface_accessibility_kernel_param_3,
	.param .u32 surface_accessibility_kernel_param_4,
	.param .u32 surface_accessibility_kernel_param_5,
	.param .f32 surface_accessibility_kernel_param_6,
	.param .u64 .ptr .align 1 surface_accessibility_kernel_param_7,
	.param .u64 .ptr .align 1 surface_accessibility_kernel_param_8
)
{
	.local .align 4 .b8 	__local_depot0[28];
	.reg .b64 	%SP;
	.reg .b64 	%SPL;
	.reg .pred 	%p<24>;
	.reg .b16 	%rs<2>;
	.reg .b32 	%r<98>;
	.reg .b32 	%f<90>;
	.reg .b64 	%rd<68>;
	.reg .b64 	%fd<5>;

	mov.u64 	%SPL, __local_depot0;
	ld.param.u64 	%rd19, [surface_accessibility_kernel_param_0];
	ld.param.u64 	%rd20, [surface_accessibility_kernel_param_1];
	ld.param.u64 	%rd21, [surface_accessibility_kernel_param_2];
	ld.param.u64 	%rd22, [surface_accessibility_kernel_param_3];
	ld.param.u32 	%r35, [surface_accessibility_kernel_param_4];
	ld.param.u32 	%r36, [surface_accessibility_kernel_param_5];
	ld.param.f32 	%f23, [surface_accessibility_kernel_param_6];
	cvta.to.global.u64 	%rd1, %rd21;
	cvta.to.global.u64 	%rd2, %rd20;
	cvta.to.global.u64 	%rd3, %rd19;
	cvta.to.global.u64 	%rd4, %rd22;
	add.u64 	%rd5, %SPL, 0;
	add.u64 	%rd6, %SPL, 0;
	mov.u32 	%r37, %ctaid.x;
	mov.u32 	%r38, %ntid.x;
	mov.u32 	%r39, %tid.x;
	mad.lo.s32 	%r1, %r37, %r38, %r39;
	setp.ge.s32 	%p1, %r1, %r35;
	@%p1 bra 	$L__BB0_28;
	mul.wide.s32 	%rd25, %r1, 4;
	add.s64 	%rd26, %rd4, %rd25;
	ld.global.f32 	%f25, [%rd26];
	add.f32 	%f1, %f23, %f25;
	setp.lt.s32 	%p2, %r36, 1;
	mov.f32 	%f89, 0f00000000;
	@%p2 bra 	$L__BB0_26;
	max.u32 	%r41, %r36, 2;
	add.s32 	%r42, %r41, -1;
	cvt.rn.f32.u32 	%f2, %r42;
	add.s64 	%rd28, %rd3, %rd25;
	ld.global.f32 	%f3, [%rd28];
	add.s64 	%rd29, %rd2, %rd25;
	ld.global.f32 	%f4, [%rd29];
	add.s64 	%rd30, %rd1, %rd25;
	ld.global.f32 	%f5, [%rd30];
	mov.b32 	%r86, 0;
	mov.u32 	%r87, %r86;
$L__BB0_3:
	cvt.rn.f32.u32 	%f26, %r86;
	add.f32 	%f27, %f26, %f26;
	div.rn.f32 	%f6, %f27, %f2;
	mul.f32 	%f7, %f26, 0f401998FF;
	mul.f32 	%f28, %f7, 0f3F22F983;
	cvt.rni.s32.f32 	%r95, %f28;
	cvt.rn.f32.s32 	%f29, %r95;
	fma.rn.f32 	%f30, %f29, 0fBFC90FDA, %f7;
	fma.rn.f32 	%f31, %f29, 0fB3A22168, %f30;
	fma.rn.f32 	%f88, %f29, 0fA7C234C5, %f31;
	abs.f32 	%f9, %f7;
	setp.ltu.f32 	%p3, %f9, 0f47CE4780;
	mov.u32 	%r91, %r95;
	mov.f32 	%f87, %f88;
	@%p3 bra 	$L__BB0_11;
	setp.neu.f32 	%p4, %f9, 0f7F800000;
	@%p4 bra 	$L__BB0_6;
	mov.f32 	%f34, 0f00000000;
	mul.rn.f32 	%f87, %f7, %f34;
	mov.b32 	%r91, 0;
	bra.uni 	$L__BB0_11;
$L__BB0_6:
	mov.b32 	%r5, %f7;
	mov.b64 	%rd66, 0;
	mov.b32 	%r88, 0;
	mov.u64 	%rd64, __cudart_i2opi_f;
	mov.u64 	%rd65, %rd6;
$L__BB0_7:
	.pragma "nounroll";
	ld.global.nc.u32 	%r44, [%rd64];
	shl.b32 	%r45, %r5, 8;
	or.b32  	%r46, %r45, -2147483648;
	mad.wide.u32 	%rd33, %r44, %r46, %rd66;
	shr.u64 	%rd66, %rd33, 32;
	st.local.u32 	[%rd65], %rd33;
	add.s32 	%r88, %r88, 1;
	add.s64 	%rd65, %rd65, 4;
	add.s64 	%rd64, %rd64, 4;
	setp.ne.s32 	%p5, %r88, 6;
	@%p5 bra 	$L__BB0_7;
	shr.u32 	%r47, %r5, 23;
	st.local.u32 	[%rd6+24], %rd66;
	and.b32  	%r8, %r47, 31;
	and.b32  	%r48, %r47, 224;
	add.s32 	%r49, %r48, -128;
	shr.u32 	%r50, %r49, 5;
	mul.wide.u32 	%rd34, %r50, 4;
	sub.s64 	%rd13, %rd6, %rd34;
	ld.local.u32 	%r89, [%rd13+24];
	ld.local.u32 	%r90, [%rd13+20];
	setp.eq.s32 	%p6, %r8, 0;
	@%p6 bra 	$L__BB0_10;
	shf.l.wrap.b32 	%r89, %r90, %r89, %r8;
	ld.local.u32 	%r51, [%rd13+16];
	shf.l.wrap.b32 	%r90, %r51, %r90, %r8;
$L__BB0_10:
	shr.u32 	%r52, %r89, 30;
	shf.l.wrap.b32 	%r53, %r90, %r89, 2;
	shl.b32 	%r54, %r90, 2;
	shr.u32 	%r55, %r53, 31;
	add.s32 	%r91, %r55, %r52;
	shr.s32 	%r56, %r53, 31;
	xor.b32  	%r57, %r56, %r53;
	xor.b32  	%r58, %r56, %r54;
	cvt.u64.u32 	%rd35, %r57;
	shl.b64 	%rd36, %rd35, 32;
	cvt.u64.u32 	%rd37, %r58;
	or.b64  	%rd38, %rd36, %rd37;
	cvt.rn.f64.s64 	%fd1, %rd38;
	mul.f64 	%fd2, %fd1, 0d3BF921FB54442D19;
	cvt.rn.f32.f64 	%f32, %fd2;
	neg.f32 	%f33, %f32;
	setp.lt.s32 	%p7, %r53, 0;
	selp.f32 	%f87, %f33, %f32, %p7;
$L__BB0_11:
	add.s32 	%r60, %r91, 1;
	mul.rn.f32 	%f35, %f87, %f87;
	and.b32  	%r61, %r91, 1;
	setp.eq.b32 	%p9, %r61, 1;
	selp.f32 	%f36, %f87, 0f3F800000, %p9;
	fma.rn.f32 	%f37, %f35, %f36, 0f00000000;
	fma.rn.f32 	%f38, %f35, 0f37CBAC00, 0fBAB607ED;
	selp.f32 	%f39, 0fB94D4153, %f38, %p9;
	selp.f32 	%f40, 0f3C0885E4, 0f3D2AAABB, %p9;
	fma.rn.f32 	%f41, %f39, %f35, %f40;
	selp.f32 	%f42, 0fBE2AAAA8, 0fBEFFFFFF, %p9;
	fma.rn.f32 	%f43, %f41, %f35, %f42;
	fma.rn.f32 	%f44, %f43, %f37, %f36;
	and.b32  	%r62, %r60, 2;
	setp.eq.s32 	%p10, %r62, 0;
	mov.f32 	%f45, 0f00000000;
	sub.f32 	%f46, %f45, %f44;
	selp.f32 	%f13, %f44, %f46, %p10;
	@%p3 bra 	$L__BB0_19;
	setp.neu.f32 	%p11, %f9, 0f7F800000;
	@%p11 bra 	$L__BB0_14;
	mov.f32 	%f49, 0f00000000;
	mul.rn.f32 	%f88, %f7, %f49;
	mov.b32 	%r95, 0;
	bra.uni 	$L__BB0_19;
$L__BB0_14:
	mov.b32 	%r17, %f7;
	shl.b32 	%r64, %r17, 8;
	or.b32  	%r18, %r64, -2147483648;
	mov.b64 	%rd67, 0;
	mov.b32 	%r92, 0;
$L__BB0_15:
	.pragma "nounroll";
	mul.wide.u32 	%rd40, %r92, 4;
	mov.u64 	%rd41, __cudart_i2opi_f;
	add.s64 	%rd42, %rd41, %rd40;
	ld.global.nc.u32 	%r65, [%rd42];
	mad.wide.u32 	%rd43, %r65, %r18, %rd67;
	shr.u64 	%rd67, %rd43, 32;
	add.s64 	%rd44, %rd5, %rd40;
	st.local.u32 	[%rd44], %rd43;
	add.s32 	%r92, %r92, 1;
	setp.ne.s32 	%p12, %r92, 6;
	@%p12 bra 	$L__BB0_15;
	shr.u32 	%r66, %r17, 23;
	st.local.u32 	[%rd5+24], %rd67;
	and.b32  	%r21, %r66, 31;
	and.b32  	%r67, %r66, 224;
	add.s32 	%r68, %r67, -128;
	shr.u32 	%r69, %r68, 5;
	mul.wide.u32 	%rd45, %r69, 4;
	sub.s64 	%rd16, %rd5, %rd45;
	ld.local.u32 	%r93, [%rd16+24];
	ld.local.u32 	%r94, [%rd16+20];
	setp.eq.s32 	%p13, %r21, 0;
	@%p13 bra 	$L__BB0_18;
	shf.l.wrap.b32 	%r93, %r94, %r93, %r21;
	ld.local.u32 	%r70, [%rd16+16];
	shf.l.wrap.b32 	%r94, %r70, %r94, %r21;
$L__BB0_18:
	shr.u32 	%r71, %r93, 30;
	shf.l.wrap.b32 	%r72, %r94, %r93, 2;
	shl.b32 	%r73, %r94, 2;
	shr.u32 	%r74, %r72, 31;
	add.s32 	%r95, %r74, %r71;
	shr.s32 	%r75, %r72, 31;
	xor.b32  	%r76, %r75, %r72;
	xor.b32  	%r77, %r75, %r73;
	cvt.u64.u32 	%rd46, %r76;
	shl.b64 	%rd47, %rd46, 32;
	cvt.u64.u32 	%rd48, %r77;
	or.b64  	%rd49, %rd47, %rd48;
	cvt.rn.f64.s64 	%fd3, %rd49;
	mul.f64 	%fd4, %fd3, 0d3BF921FB54442D19;
	cvt.rn.f32.f64 	%f47, %fd4;
	neg.f32 	%f48, %f47;
	setp.lt.s32 	%p14, %r72, 0;
	selp.f32 	%f88, %f48, %f47, %p14;
$L__BB0_19:
	mov.f32 	%f50, 0f3F800000;
	sub.f32 	%f51, %f50, %f6;
	mul.f32 	%f52, %f51, %f51;
	sub.f32 	%f53, %f50, %f52;
	max.f32 	%f54, %f53, 0f00000000;
	sqrt.rn.f32 	%f55, %f54;
	setp.lt.s32 	%p15, %r35, 1;
	mul.rn.f32 	%f56, %f88, %f88;
	and.b32  	%r80, %r95, 1;
	setp.eq.b32 	%p16, %r80, 1;
	selp.f32 	%f57, 0f3F800000, %f88, %p16;
	fma.rn.f32 	%f58, %f56, %f57, 0f00000000;
	fma.rn.f32 	%f59, %f56, 0f37CBAC00, 0fBAB607ED;
	selp.f32 	%f60, %f59, 0fB94D4153, %p16;
	selp.f32 	%f61, 0f3D2AAABB, 0f3C0885E4, %p16;
	fma.rn.f32 	%f62, %f60, %f56, %f61;
	selp.f32 	%f63, 0fBEFFFFFF, 0fBE2AAAA8, %p16;
	fma.rn.f32 	%f64, %f62, %f56, %f63;
	fma.rn.f32 	%f65, %f64, %f58, %f57;
	and.b32  	%r81, %r95, 2;
	setp.eq.s32 	%p17, %r81, 0;
	mov.f32 	%f66, 0f00000000;
	sub.f32 	%f67, %f66, %f65;
	selp.f32 	%f68, %f65, %f67, %p17;
	mul.f32 	%f69, %f55, %f68;
	mul.f32 	%f70, %f55, %f13;
	fma.rn.f32 	%f17, %f1, %f70, %f3;
	fma.rn.f32 	%f18, %f1, %f51, %f4;
	fma.rn.f32 	%f19, %f1, %f69, %f5;
	mov.b32 	%r79, 1;
	mov.u32 	%r97, %r79;
	@%p15 bra 	$L__BB0_24;
	mov.b32 	%r96, 0;
$L__BB0_21:
	setp.eq.s32 	%p18, %r96, %r1;
	@%p18 bra 	$L__BB0_23;
	mul.wide.u32 	%rd50, %r96, 4;
	add.s64 	%rd51, %rd3, %rd50;
	ld.global.f32 	%f71, [%rd51];
	sub.f32 	%f72, %f17, %f71;
	add.s64 	%rd52, %rd2, %rd50;
	ld.global.f32 	%f73, [%rd52];
	sub.f32 	%f74, %f18, %f73;
	add.s64 	%rd53, %rd1, %rd50;
	ld.global.f32 	%f75, [%rd53];
	sub.f32 	%f76, %f19, %f75;
	add.s64 	%rd54, %rd4, %rd50;
	ld.global.f32 	%f77, [%rd54];
	add.f32 	%f78, %f23, %f77;
	mul.f32 	%f79, %f78, %f78;
	mul.f32 	%f80, %f74, %f74;
	fma.rn.f32 	%f81, %f72, %f72, %f80;
	fma.rn.f32 	%f82, %f76, %f76, %f81;
	setp.le.f32 	%p19, %f82, %f79;
	mov.b32 	%r97, 0;
	@%p19 bra 	$L__BB0_24;
$L__BB0_23:
	add.s32 	%r96, %r96, 1;
	setp.ne.s32 	%p20, %r96, %r35;
	mov.u32 	%r97, %r79;
	@%p20 bra 	$L__BB0_21;
$L__BB0_24:
	add.s32 	%r87, %r97, %r87;
	add.s32 	%r86, %r86, 1;
	setp.ne.s32 	%p21, %r86, %r36;
	@%p21 bra 	$L__BB0_3;
	cvt.rn.f32.u32 	%f89, %r87;
$L__BB0_26:
	ld.param.u64 	%rd62, [surface_accessibility_kernel_param_8];
	ld.param.u64 	%rd61, [surface_accessibility_kernel_param_7];
	max.s32 	%r85, %r36, 1;
	cvt.rn.f32.u32 	%f83, %r85;
	div.rn.f32 	%f22, %f89, %f83;
	mul.f32 	%f84, %f1, %f1;
	mul.f32 	%f85, %f84, 0f41490FDB;
	mul.f32 	%f86, %f85, %f22;
	cvta.to.global.u64 	%rd55, %rd61;
	mul.wide.s32 	%rd56, %r1, 4;
	add.s64 	%rd57, %rd55, %rd56;
	st.global.f32 	[%rd57], %f86;
	setp.eq.s64 	%p22, %rd62, 0;
	@%p22 bra 	$L__BB0_28;
	ld.param.u64 	%rd63, [surface_accessibility_kernel_param_8];
	cvt.s64.s32 	%rd58, %r1;
	setp.gt.f32 	%p23, %f22, 0f3D4CCCCD;
	selp.u16 	%rs1, 1, 0, %p23;
	cvta.to.global.u64 	%rd59, %rd63;
	add.s64 	%rd60, %rd59, %rd58;
	st.global.u8 	[%rd60], %rs1;
$L__BB0_28:
	ret;

}


// ===== COMPILED SASS (sm_100) =====

	.target	sm_100

	.elftype	@"ET_EXEC"


//--------------------- .note.nv.tkinfo           --------------------------
	.section	.note.nv.tkinfo,"",@"SHT_NOTE"
	.sectionflags	@"SHF_NOTE_NV_TKINFO"
	.tkinfo
        /*0018*/ 	.word	0x00000002
        /*0030*/ 	.string	""
        /*0030*/ 	.string	"ptxas"
        /*0030*/ 	.string	"Cuda compilation tools, release 13.0, V13.0.88"
        /*0030*/ 	.string	"Build cuda_13.0.r13.0/compiler.36424714_0"
        /*0030*/ 	.string	"-arch sm_100 -m 64 "



//--------------------- .note.nv.cuinfo           --------------------------
	.section	.note.nv.cuinfo,"",@"SHT_NOTE"
	.sectionflags	@"SHF_NOTE_NV_CUINFO"
        /*0018*/ 	.short	0x0002
        /*001a*/ 	.short	0x0064
        /*001c*/ 	.short	0x0082
	.zero		2


//--------------------- .nv.info                  --------------------------
	.section	.nv.info,"",@"SHT_CUDA_INFO"
	.align	4


	//----- nvinfo : EIATTR_REGCOUNT
	.align		4
        /*0000*/ 	.byte	0x04, 0x2f
        /*0002*/ 	.short	(.L_2 - .L_1)
	.align		4
.L_1:
        /*0004*/ 	.word	index@(surface_accessibility_kernel)
        /*0008*/ 	.word	0x00000020


	//----- nvinfo : EIATTR_FRAME_SIZE
	.align		4
.L_2:
        /*000c*/ 	.byte	0x04, 0x11
        /*000e*/ 	.short	(.L_4 - .L_3)
	.align		4
.L_3:
        /*0010*/ 	.word	index@($__internal_1_$__cuda_sm3x_div_rn_noftz_f32_slowpath)
        /*0014*/ 	.word	0x00000000


	//----- nvinfo : EIATTR_FRAME_SIZE
	.align		4
.L_4:
        /*0018*/ 	.byte	0x04, 0x11
        /*001a*/ 	.short	(.L_6 - .L_5)
	.align		4
.L_5:
        /*001c*/ 	.word	index@($__internal_0_$__cuda_sm20_sqrt_rn_f32_slowpath)
        /*0020*/ 	.word	0x00000000


	//----- nvinfo : EIATTR_FRAME_SIZE
	.align		4
.L_6:
        /*0024*/ 	.byte	0x04, 0x11
        /*0026*/ 	.short	(.L_8 - .L_7)
	.align		4
.L_7:
        /*0028*/ 	.word	index@(surface_accessibility_kernel)
        /*002c*/ 	.word	0x00000000


	//----- nvinfo : EIATTR_MIN_STACK_SIZE
	.align		4
.L_8:
        /*0030*/ 	.byte	0x04, 0x12
        /*0032*/ 	.short	(.L_10 - .L_9)
	.align		4
.L_9:
        /*0034*/ 	.word	index@(surface_accessibility_kernel)
        /*0038*/ 	.word	0x00000000
.L_10:


//--------------------- .nv.compat                --------------------------
	.section	.nv.compat,"",@"SHT_CUDA_COMPAT_INFO"
	.align	4
        /*0000*/ 	.byte	0x02, 0x09, 0x00, 0x00, 0x02, 0x02, 0x01, 0x00, 0x02, 0x05, 0x05, 0x00, 0x03, 0x07, 0x01, 0x01
        /*0010*/ 	.byte	0x02, 0x03, 0x00, 0x00, 0x02, 0x06, 0x01, 0x00, 0x04, 0x0b, 0x08, 0x00, 0x01, 0x00, 0x00, 0x00
        /*0020*/ 	.byte	0x00, 0x00, 0x00, 0x00


//--------------------- .nv.info.surface_accessibility_kernel --------------------------
	.section	.nv.info.surface_accessibility_kernel,"",@"SHT_CUDA_INFO"
	.sectionflags	@""
	.align	4


	//----- nvinfo : EIATTR_CUDA_API_VERSION
	.align		4
        /*0000*/ 	.byte	0x04, 0x37
        /*0002*/ 	.short	(.L_12 - .L_11)
.L_11:
        /*0004*/ 	.word	0x00000082


	//----- nvinfo : EIATTR_KPARAM_INFO
	.align		4
.L_12:
        /*0008*/ 	.byte	0x04, 0x17
        /*000a*/ 	.short	(.L_14 - .L_13)
.L_13:
        /*000c*/ 	.word	0x00000000
        /*0010*/ 	.short	0x0008
        /*0012*/ 	.short	0x0038
        /*0014*/ 	.byte	0x00, 0xf5, 0x21, 0x00


	//----- nvinfo : EIATTR_KPARAM_INFO
	.align		4
.L_14:
        /*0018*/ 	.byte	0x04, 0x17
        /*001a*/ 	.short	(.L_16 - .L_15)
.L_15:
        /*001c*/ 	.word	0x00000000
        /*0020*/ 	.short	0x0007
        /*0022*/ 	.short	0x0030
        /*0024*/ 	.byte	0x00, 0xf5, 0x21, 0x00


	//----- nvinfo : EIATTR_KPARAM_INFO
	.align		4
.L_16:
        /*0028*/ 	.byte	0x04, 0x17
        /*002a*/ 	.short	(.L_18 - .L_17)
.L_17:
        /*002c*/ 	.word	0x00000000
        /*0030*/ 	.short	0x0006
        /*0032*/ 	.short	0x0028
        /*0034*/ 	.byte	0x00, 0xf0, 0x11, 0x00


	//----- nvinfo : EIATTR_KPARAM_INFO
	.align		4
.L_18:
        /*0038*/ 	.byte	0x04, 0x17
        /*003a*/ 	.short	(.L_20 - .L_19)
.L_19:
        /*003c*/ 	.word	0x00000000
        /*0040*/ 	.short	0x0005
        /*0042*/ 	.short	0x0024
        /*0044*/ 	.byte	0x00, 0xf0, 0x11, 0x00


	//----- nvinfo : EIATTR_KPARAM_INFO
	.align		4
.L_20:
        /*0048*/ 	.byte	0x04, 0x17
        /*004a*/ 	.short	(.L_22 - .L_21)
.L_21:
        /*004c*/ 	.word	0x00000000
        /*0050*/ 	.short	0x0004
        /*0052*/ 	.short	0x0020
        /*0054*/ 	.byte	0x00, 0xf0, 0x11, 0x00


	//----- nvinfo : EIATTR_KPARAM_INFO
	.align		4
.L_22:
        /*0058*/ 	.byte	0x04, 0x17
        /*005a*/ 	.short	(.L_24 - .L_23)
.L_23:
        /*005c*/ 	.word	0x00000000
        /*0060*/ 	.short	0x0003
        /*0062*/ 	.short	0x0018
        /*0064*/ 	.byte	0x00, 0xf5, 0x21, 0x00


	//----- nvinfo : EIATTR_KPARAM_INFO
	.align		4
.L_24:
        /*0068*/ 	.byte	0x04, 0x17
        /*006a*/ 	.short	(.L_26 - .L_25)
.L_25:
        /*006c*/ 	.word	0x00000000
        /*0070*/ 	.short	0x0002
        /*0072*/ 	.short	0x0010
        /*0074*/ 	.byte	0x00, 0xf5, 0x21, 0x00


	//----- nvinfo : EIATTR_KPARAM_INFO
	.align		4
.L_26:
        /*0078*/ 	.byte	0x04, 0x17
        /*007a*/ 	.short	(.L_28 - .L_27)
.L_27:
        /*007c*/ 	.word	0x00000000
        /*0080*/ 	.short	0x0001
        /*0082*/ 	.short	0x0008
        /*0084*/ 	.byte	0x00, 0xf5, 0x21, 0x00


	//----- nvinfo : EIATTR_KPARAM_INFO
	.align		4
.L_28:
        /*0088*/ 	.byte	0x04, 0x17
        /*008a*/ 	.short	(.L_30 - .L_29)
.L_29:
        /*008c*/ 	.word	0x00000000
        /*0090*/ 	.short	0x0000
        /*0092*/ 	.short	0x0000
        /*0094*/ 	.byte	0x00, 0xf5, 0x21, 0x00


	//----- nvinfo : EIATTR_SPARSE_MMA_MASK
	.align		4
.L_30:
        /*0098*/ 	.byte	0x03, 0x50
        /*009a*/ 	.short	0x0000


	//----- nvinfo : EIATTR_MAXREG_COUNT
	.align		4
        /*009c*/ 	.byte	0x03, 0x1b
        /*009e*/ 	.short	0x00ff


	//----- nvinfo : EIATTR_MERCURY_ISA_VERSION
	.align		4
        /*00a0*/ 	.byte	0x03, 0x5f
        /*00a2*/ 	.short	0x0101


	//----- nvinfo : EIATTR_VRC_CTA_INIT_COUNT
	.align		4
        /*00a4*/ 	.byte	0x02, 0x4a
	.zero		1
	.zero		1


	//----- nvinfo : EIATTR_EXIT_INSTR_OFFSETS
	.align		4
        /*00a8*/ 	.byte	0x04, 0x1c
        /*00aa*/ 	.short	(.L_32 - .L_31)


	//   ....[0]....
.L_31:
        /*00ac*/ 	.word	0x00000070


	//   ....[1]....
        /*00b0*/ 	.word	0x000016a0


	//   ....[2]....
        /*00b4*/ 	.word	0x00001700


	//----- nvinfo : EIATTR_CRS_STACK_SIZE
	.align		4
.L_32:
        /*00b8*/ 	.byte	0x04, 0x1e
        /*00ba*/ 	.short	(.L_34 - .L_33)
.L_33:
        /*00bc*/ 	.word	0x00000000


	//----- nvinfo : EIATTR_CBANK_PARAM_SIZE
	.align		4
.L_34:
        /*00c0*/ 	.byte	0x03, 0x19
        /*00c2*/ 	.short	0x0040


	//----- nvinfo : EIATTR_PARAM_CBANK
	.align		4
        /*00c4*/ 	.byte	0x04, 0x0a
        /*00c6*/ 	.short	(.L_36 - .L_35)
	.align		4
.L_35:
        /*00c8*/ 	.word	index@(.nv.constant0.surface_accessibility_kernel)
        /*00cc*/ 	.short	0x0380
        /*00ce*/ 	.short	0x0040


	//----- nvinfo : EIATTR_SW_WAR
	.align		4
.L_36:
        /*00d0*/ 	.byte	0x04, 0x36
        /*00d2*/ 	.short	(.L_38 - .L_37)
.L_37:
        /*00d4*/ 	.word	0x00000008
.L_38:


//--------------------- .nv.callgraph             --------------------------
	.section	.nv.callgraph,"",@"SHT_CUDA_CALLGRAPH"
	.align	4
	.sectionentsize	8
	.align		4
        /*0000*/ 	.word	0x00000000
	.align		4
        /*0004*/ 	.word	0xffffffff
	.align		4
        /*0008*/ 	.word	0x00000000
	.align		4
        /*000c*/ 	.word	0xfffffffe
	.align		4
        /*0010*/ 	.word	0x00000000
	.align		4
        /*0014*/ 	.word	0xfffffffd
	.align		4
        /*0018*/ 	.word	0x00000000
	.align		4
        /*001c*/ 	.word	0xfffffffc


//--------------------- .nv.constant4             --------------------------
	.section	.nv.constant4,"a",@progbits
	.align	8
	.align		8
.nv.constant4:
        /*0000*/ 	.dword	__cudart_i2opi_f


//--------------------- .text.surface_accessibility_kernel --------------------------
	.section	.text.surface_accessibility_kernel,"ax",@progbits
	.align	128
        .global         surface_accessibility_kernel
        .type           surface_accessibility_kernel,@function
        .size           surface_accessibility_kernel,(.L_x_33 - surface_accessibility_kernel)
        .other          surface_accessibility_kernel,@"STO_CUDA_ENTRY STV_DEFAULT"
surface_accessibility_kernel:
.text.surface_accessibility_kernel:
[----:B------:R-:W-:Y:S01]  /*0000*/  LDC R1, c[0x0][0x37c] ;  /* 0x0000df00ff017b82 */ /* 0x000fe20000000800 */
[----:B------:R-:W0:Y:S07]  /*0010*/  S2R R3, SR_TID.X ;  /* 0x0000000000037919 */ /* 0x000e2e0000002100 */
[----:B------:R-:W0:Y:S01]  /*0020*/  S2UR UR4, SR_CTAID.X ;  /* 0x00000000000479c3 */ /* 0x000e220000002500 */
[----:B------:R-:W1:Y:S07]  /*0030*/  LDCU UR5, c[0x0][0x3a0] ;  /* 0x00007400ff0577ac */ /* 0x000e6e0008000800 */
[----:B------:R-:W0:Y:S02]  /*0040*/  LDC R0, c[0x0][0x360] ;  /* 0x0000d800ff007b82 */ /* 0x000e240000000800 */
[----:B0-----:R-:W-:-:S05]  /*0050*/  IMAD R0, R0, UR4, R3 ;  /* 0x0000000400007c24 */ /* 0x001fca000f8e0203 */
[----:B-1----:R-:W-:-:S13]  /*0060*/  ISETP.GE.AND P0, PT, R0, UR5, PT ;  /* 0x0000000500007c0c */ /* 0x002fda000bf06270 */
[----:B------:R-:W-:Y:S05]  /*0070*/  @P0 EXIT ;  /* 0x000000000000094d */ /* 0x000fea0003800000 */
[----:B------:R-:W0:Y:S01]  /*0080*/  LDC.64 R4, c[0x0][0x398] ;  /* 0x0000e600ff047b82 */ /* 0x000e220000000a00 */
[----:B------:R-:W1:Y:S01]  /*0090*/  LDCU.64 UR6, c[0x0][0x358] ;  /* 0x00006b00ff0677ac */ /* 0x000e620008000a00 */
[----:B------:R-:W2:Y:S01]  /*00a0*/  LDCU UR4, c[0x0][0x3a4] ;  /* 0x00007480ff0477ac */ /* 0x000ea20008000800 */
[----:B------:R-:W3:Y:S01]  /*00b0*/  LDCU UR5, c[0x0][0x3a8] ;  /* 0x00007500ff0577ac */ /* 0x000ee20008000800 */
[----:B0-----:R-:W-:-:S05]  /*00c0*/  IMAD.WIDE R4, R0, 0x4, R4 ;  /* 0x0000000400047825 */ /* 0x001fca00078e0204 */
[----:B-1----:R-:W3:Y:S01]  /*00d0*/  LDG.E R2, desc[UR6][R4.64] ;  /* 0x0000000604027981 */ /* 0x002ee2000c1e1900 */
[----:B--2---:R-:W-:Y:S01]  /*00e0*/  UISETP.GE.AND UP0, UPT, UR4, 0x1, UPT ;  /* 0x000000010400788c */ /* 0x004fe2000bf06270 */
[----:B------:R-:W-:Y:S02]  /*00f0*/  IMAD.MOV.U32 R12, RZ, RZ, RZ ;  /* 0x000000ffff0c7224 */ /* 0x000fe400078e00ff */
[----:B---3--:R-:W-:-:S06]  /*0100*/  FADD R2, R2, UR5 ;  /* 0x0000000502027e21 */ /* 0x008fcc0008000000 */
[----:B------:R-:W-:Y:S05]  /*0110*/  BRA.U !UP0, `(.L_x_0) ;  /* 0x0000001108f87547 */ /* 0x000fea000b800000 */
[----:B------:R-:W0:Y:S08]  /*0120*/  LDC.64 R8, c[0x0][0x380] ;  /* 0x0000e000ff087b82 */ /* 0x000e300000000a00 */
[----:B------:R-:W1:Y:S08]  /*0130*/  LDC.64 R10, c[0x0][0x388] ;  /* 0x0000e200ff0a7b82 */ /* 0x000e700000000a00 */
[----:B------:R-:W2:Y:S01]  /*0140*/  LDC.64 R12, c[0x0][0x390] ;  /* 0x0000e400ff0c7b82 */ /* 0x000ea20000000a00 */
[----:B0-----:R-:W-:-:S05]  /*0150*/  IMAD.WIDE R8, R0, 0x4, R8 ;  /* 0x0000000400087825 */ /* 0x001fca00078e0208 */
[----:B------:R0:W5:Y:S01]  /*0160*/  LDG.E R3, desc[UR6][R8.64] ;  /* 0x0000000608037981 */ /* 0x000162000c1e1900 */
[----:B-1----:R-:W-:-:S05]  /*0170*/  IMAD.WIDE R10, R0, 0x4, R10 ;  /* 0x00000004000a7825 */ /* 0x002fca00078e020a */
[----:B------:R0:W5:Y:S01]  /*0180*/  LDG.E R5, desc[UR6][R10.64] ;  /* 0x000000060a057981 */ /* 0x000162000c1e1900 */
[----:B--2---:R-:W-:-:S05]  /*0190*/  IMAD.WIDE R12, R0, 0x4, R12 ;  /* 0x00000004000c7825 */ /* 0x004fca00078e020c */
[----:B------:R0:W5:Y:S01]  /*01a0*/  LDG.E R7, desc[UR6][R12.64] ;  /* 0x000000060c077981 */ /* 0x000162000c1e1900 */
[----:B------:R-:W-:-:S04]  /*01b0*/  UISETP.LT.U32.AND UP0, UPT, UR4, 0x2, UPT ;  /* 0x000000020400788c */ /* 0x000fc8000bf01070 */
[----:B------:R-:W-:-:S04]  /*01c0*/  USEL UR4, UR4, 0x2, !UP0 ;  /* 0x0000000204047887 */ /* 0x000fc8000c000000 */
[----:B------:R-:W-:Y:S01]  /*01d0*/  UIADD3 UR4, UPT, UPT, UR4, -0x1, URZ ;  /* 0xffffffff04047890 */ /* 0x000fe2000fffe0ff */
[----:B------:R-:W-:-:S05]  /*01e0*/  IMAD.MOV.U32 R4, RZ, RZ, RZ ;  /* 0x000000ffff047224 */ /* 0x000fca00078e00ff */
[----:B------:R-:W-:Y:S01]  /*01f0*/  I2FP.F32.U32 R6, UR4 ;  /* 0x0000000400067c45 */ /* 0x000fe20008201000 */
[----:B0-----:R-:W-:-:S06]  /*0200*/  UMOV UR4, URZ ;  /* 0x000000ff00047c82 */ /* 0x001fcc0008000000 */
.L_x_16:
[----:B------:R-:W0:Y:S01]  /*0210*/  MUFU.RCP R13, R6 ;  /* 0x00000006000d7308 */ /* 0x000e220000001000 */
[----:B------:R-:W-:Y:S01]  /*0220*/  I2FP.F32.U32 R17, UR4 ;  /* 0x0000000400117c45 */ /* 0x000fe20008201000 */
[----:B------:R-:W1:Y:S04]  /*0230*/  LDCU UR5, c[0x0][0x3a4] ;  /* 0x00007480ff0577ac */ /* 0x000e680008000800 */
[----:B------:R-:W-:Y:S01]  /*0240*/  FADD R12, R17, R17 ;  /* 0x00000011110c7221 */ /* 0x000fe20000000000 */
[----:B------:R-:W-:-:S03]  /*0250*/  UIADD3 UR4, UPT, UPT, UR4, 0x1, URZ ;  /* 0x0000000104047890 */ /* 0x000fc6000fffe0ff */
[----:B------:R-:W2:Y:S01]  /*0260*/  FCHK P0, R12, R6 ;  /* 0x000000060c007302 */ /* 0x000ea20000000000 */
[----:B0-----:R-:W-:Y:S01]  /*0270*/  FFMA R14, -R6, R13, 1 ;  /* 0x3f800000060e7423 */ /* 0x001fe2000000010d */
[----:B-1----:R-:W-:-:S03]  /*0280*/  UISETP.NE.AND UP0, UPT, UR4, UR5, UPT ;  /* 0x000000050400728c */ /* 0x002fc6000bf05270 */
[----:B------:R-:W-:-:S04]  /*0290*/  FFMA R13, R13, R14, R13 ;  /* 0x0000000e0d0d7223 */ /* 0x000fc8000000000d */
[----:B------:R-:W-:-:S04]  /*02a0*/  FFMA R16, R12, R13, RZ ;  /* 0x0000000d0c107223 */ /* 0x000fc800000000ff */
[----:B------:R-:W-:-:S04]  /*02b0*/  FFMA R14, -R6, R16, R12 ;  /* 0x00000010060e7223 */ /* 0x000fc8000000010c */
[----:B------:R-:W-:Y:S01]  /*02c0*/  FFMA R16, R13, R14, R16 ;  /* 0x0000000e0d107223 */ /* 0x000fe20000000010 */
[----:B--2---:R-:W-:Y:S06]  /*02d0*/  @!P0 BRA `(.L_x_1) ;  /* 0x0000000000088947 */ /* 0x004fec0003800000 */
[----:B------:R-:W-:-:S07]  /*02e0*/  MOV R14, 0x300 ;  /* 0x00000300000e7802 */ /* 0x000fce0000000f00 */
[----:B-----5:R-:W-:Y:S05]  /*02f0*/  CALL.REL.NOINC `($__internal_1_$__cuda_sm3x_div_rn_noftz_f32_slowpath) ;  /* 0x0000001400607944 */ /* 0x020fea0003c00000 */
.L_x_1:
[----:B------:R-:W-:-:S04]  /*0300*/  FMUL R17, R17, 2.3999631404876708984 ;  /* 0x401998ff11117820 */ /* 0x000fc80000400000 */
[C---:B------:R-:W-:Y:S01]  /*0310*/  FMUL R12, R17.reuse, 0.63661974668502807617 ;  /* 0x3f22f983110c7820 */ /* 0x040fe20000400000 */
[----:B------:R-:W-:-:S03]  /*0320*/  FSETP.GE.AND P5, PT, |R17|, 105615, PT ;  /* 0x47ce47801100780b */ /* 0x000fc60003fa6200 */
[----:B------:R-:W0:Y:S02]  /*0330*/  F2I.NTZ R23, R12 ;  /* 0x0000000c00177305 */ /* 0x000e240000203100 */
[----:B0-----:R-:W-:Y:S01]  /*0340*/  I2FP.F32.S32 R14, R23 ;  /* 0x00000017000e7245 */ /* 0x001fe20000201400 */
[----:B------:R-:W-:-:S04]  /*0350*/  IMAD.MOV.U32 R18, RZ, RZ, R23 ;  /* 0x000000ffff127224 */ /* 0x000fc800078e0017 */
[----:B------:R-:W-:-:S04]  /*0360*/  FFMA R13, R14, -1.5707962512969970703, R17 ;  /* 0xbfc90fda0e0d7823 */ /* 0x000fc80000000011 */
[----:B------:R-:W-:-:S04]  /*0370*/  FFMA R13, R14, -7.5497894158615963534e-08, R13 ;  /* 0xb3a221680e0d7823 */ /* 0x000fc8000000000d */
[----:B------:R-:W-:-:S04]  /*0380*/  FFMA R19, R14, -5.3903029534742383927e-15, R13 ;  /* 0xa7c234c50e137823 */ /* 0x000fc8000000000d */
[----:B------:R-:W-:Y:S01]  /*0390*/  IMAD.MOV.U32 R22, RZ, RZ, R19 ;  /* 0x000000ffff167224 */ /* 0x000fe200078e0013 */
[----:B------:R-:W-:Y:S06]  /*03a0*/  @!P5 BRA `(.L_x_2) ;  /* 0x000000040068d947 */ /* 0x000fec0003800000 */
[----:B------:R-:W-:-:S13]  /*03b0*/  FSETP.NEU.AND P0, PT, |R17|, +INF , PT ;  /* 0x7f8000001100780b */ /* 0x000fda0003f0d200 */
[----:B------:R-:W-:Y:S01]  /*03c0*/  @!P0 FMUL R22, RZ, R17 ;  /* 0x00000011ff168220 */ /* 0x000fe20000400000 */
[----:B------:R-:W-:Y:S01]  /*03d0*/  @!P0 MOV R23, RZ ;  /* 0x000000ff00178202 */ /* 0x000fe20000000f00 */
[----:B------:R-:W-:Y:S06]  /*03e0*/  @!P0 BRA `(.L_x_2) ;  /* 0x0000000400588947 */ /* 0x000fec0003800000 */
[----:B------:R-:W-:Y:S01]  /*03f0*/  IMAD.SHL.U32 R12, R17, 0x100, RZ ;  /* 0x00000100110c7824 */ /* 0x000fe200078e00ff */
[----:B------:R-:W-:Y:S01]  /*0400*/  CS2R R22, SRZ ;  /* 0x0000000000167805 */ /* 0x000fe2000001ff00 */
[----:B------:R-:W-:Y:S01]  /*0410*/  IMAD.MOV.U32 R25, RZ, RZ, RZ ;  /* 0x000000ffff197224 */ /* 0x000fe200078e00ff */
[----:B------:R-:W0:Y:S02]  /*0420*/  LDCU.64 UR8, c[0x4][URZ] ;  /* 0x01000000ff0877ac */ /* 0x000e240008000a00 */
[----:B------:R-:W-:Y:S01]  /*0430*/  LOP3.LUT R27, R12, 0x80000000, RZ, 0xfc, !PT ;  /* 0x800000000c1b7812 */ /* 0x000fe200078efcff */
[----:B------:R-:W-:-:S06]  /*0440*/  UMOV UR5, URZ ;  /* 0x000000ff00057c82 */ /* 0x000fcc0008000000 */
.L_x_3:
[----:B0-----:R-:W-:Y:S02]  /*0450*/  IMAD.U32 R12, RZ, RZ, UR8 ;  /* 0x00000008ff0c7e24 */ /* 0x001fe4000f8e00ff */
[----:B------:R-:W-:-:S05]  /*0460*/  IMAD.U32 R13, RZ, RZ, UR9 ;  /* 0x00000009ff0d7e24 */ /* 0x000fca000f8e00ff */
[----:B------:R-:W2:Y:S01]  /*0470*/  LDG.E.CONSTANT R12, desc[UR6][R12.64] ;  /* 0x000000060c0c7981 */ /* 0x000ea2000c1e9900 */
[----:B------:R-:W-:Y:S01]  /*0480*/  UIADD3 UR5, UPT, UPT, UR5, 0x1, URZ ;  /* 0x0000000105057890 */ /* 0x000fe2000fffe0ff */
[C---:B------:R-:W-:Y:S01]  /*0490*/  ISETP.EQ.AND P0, PT, R22.reuse, RZ, PT ;  /* 0x000000ff1600720c */ /* 0x040fe20003f02270 */
[----:B------:R-:W-:Y:S01]  /*04a0*/  UIADD3 UR8, UP2, UPT, UR8, 0x4, URZ ;  /* 0x0000000408087890 */ /* 0x000fe2000ff5e0ff */
[C---:B------:R-:W-:Y:S01]  /*04b0*/  ISETP.EQ.AND P1, PT, R22.reuse, 0x4, PT ;  /* 0x000000041600780c */ /* 0x040fe20003f22270 */
[----:B------:R-:W-:Y:S01]  /*04c0*/  UISETP.NE.AND UP1, UPT, UR5, 0x6, UPT ;  /* 0x000000060500788c */ /* 0x000fe2000bf25270 */
[C---:B------:R-:W-:Y:S01]  /*04d0*/  ISETP.EQ.AND P3, PT, R22.reuse, 0xc, PT ;  /* 0x0000000c1600780c */ /* 0x040fe20003f62270 */
[----:B------:R-:W-:Y:S01]  /*04e0*/  UIADD3.X UR9, UPT, UPT, URZ, UR9, URZ, UP2, !UPT ;  /* 0x00000009ff097290 */ /* 0x000fe200097fe4ff */
[C---:B------:R-:W-:Y:S02]  /*04f0*/  ISETP.EQ.AND P4, PT, R22.reuse, 0x10, PT ;  /* 0x000000101600780c */ /* 0x040fe40003f82270 */
[----:B------:R-:W-:Y:S01]  /*0500*/  ISETP.EQ.AND P6, PT, R22, 0x14, PT ;  /* 0x000000141600780c */ /* 0x000fe20003fc2270 */
[----:B--2---:R-:W-:-:S03]  /*0510*/  IMAD.WIDE.U32 R14, R12, R27, RZ ;  /* 0x0000001b0c0e7225 */ /* 0x004fc600078e00ff */
[----:B------:R-:W-:-:S04]  /*0520*/  IADD3 R14, P2, PT, R14, R23, RZ ;  /* 0x000000170e0e7210 */ /* 0x000fc80007f5e0ff */
[----:B------:R-:W-:Y:S01]  /*0530*/  IADD3.X R23, PT, PT, R15, R25, RZ, P2, !PT ;  /* 0x000000190f177210 */ /* 0x000fe200017fe4ff */
[--C-:B------:R-:W-:Y:S01]  /*0540*/  @P0 IMAD.MOV.U32 R8, RZ, RZ, R14.reuse ;  /* 0x000000ffff080224 */ /* 0x100fe200078e000e */
[C---:B------:R-:W-:Y:S01]  /*0550*/  ISETP.EQ.AND P2, PT, R22.reuse, 0x8, PT ;  /* 0x000000081600780c */ /* 0x040fe20003f42270 */
[--C-:B------:R-:W-:Y:S01]  /*0560*/  @P1 IMAD.MOV.U32 R9, RZ, RZ, R14.reuse ;  /* 0x000000ffff091224 */ /* 0x100fe200078e000e */
[----:B------:R-:W-:Y:S01]  /*0570*/  @P4 MOV R20, R14 ;  /* 0x0000000e00144202 */ /* 0x000fe20000000f00 */
[--C-:B------:R-:W-:Y:S02]  /*0580*/  @P3 IMAD.MOV.U32 R11, RZ, RZ, R14.reuse ;  /* 0x000000ffff0b3224 */ /* 0x100fe400078e000e */
[----:B------:R-:W-:Y:S02]  /*0590*/  @P6 IMAD.MOV.U32 R21, RZ, RZ, R14 ;  /* 0x000000ffff156224 */ /* 0x000fe400078e000e */
[----:B------:R-:W-:-:S06]  /*05a0*/  VIADD R22, R22, 0x4 ;  /* 0x0000000416167836 */ /* 0x000fcc0000000000 */
[----:B------:R-:W-:Y:S01]  /*05b0*/  @P2 IMAD.MOV.U32 R10, RZ, RZ, R14 ;  /* 0x000000ffff0a2224 */ /* 0x000fe200078e000e */
[----:B------:R-:W-:Y:S06]  /*05c0*/  BRA.U UP1, `(.L_x_3) ;  /* 0xfffffffd01a07547 */ /* 0x000fec000b83ffff */
[----:B------:R-:W-:-:S04]  /*05d0*/  SHF.R.U32.HI R12, RZ, 0x17, R17 ;  /* 0x00000017ff0c7819 */ /* 0x000fc80000011611 */
[----:B------:R-:W-:-:S05]  /*05e0*/  LOP3.LUT R13, R12, 0xe0, RZ, 0xc0, !PT ;  /* 0x000000e00c0d7812 */ /* 0x000fca00078ec0ff */
[----:B------:R-:W-:-:S05]  /*05f0*/  VIADD R13, R13, 0xffffff80 ;  /* 0xffffff800d0d7836 */ /* 0x000fca0000000000 */
[----:B------:R-:W-:-:S05]  /*0600*/  SHF.R.U32.HI R13, RZ, 0x5, R13 ;  /* 0x00000005ff0d7819 */ /* 0x000fca000001160d */
[----:B------:R-:W-:-:S05]  /*0610*/  IMAD.U32 R15, R13, -0x4, RZ ;  /* 0xfffffffc0d0f7824 */ /* 0x000fca00078e00ff */
[C---:B------:R-:W-:Y:S02]  /*0620*/  ISETP.EQ.AND P0, PT, R15.reuse, -0x18, PT ;  /* 0xffffffe80f00780c */ /* 0x040fe40003f02270 */
[C---:B------:R-:W-:Y:S02]  /*0630*/  ISETP.EQ.AND P6, PT, R15.reuse, -0x14, PT ;  /* 0xffffffec0f00780c */ /* 0x040fe40003fc2270 */
[C---:B------:R-:W-:Y:S02]  /*0640*/  ISETP.EQ.AND P4, PT, R15.reuse, -0x10, PT ;  /* 0xfffffff00f00780c */ /* 0x040fe40003f82270 */
[C---:B------:R-:W-:Y:S02]  /*0650*/  ISETP.EQ.AND P3, PT, R15.reuse, -0xc, PT ;  /* 0xfffffff40f00780c */ /* 0x040fe40003f62270 */
[C---:B------:R-:W-:Y:S02]  /*0660*/  ISETP.EQ.AND P2, PT, R15.reuse, -0x8, PT ;  /* 0xfffffff80f00780c */ /* 0x040fe40003f42270 */
[----:B------:R-:W-:-:S03]  /*0670*/  ISETP.EQ.AND P1, PT, R15, -0x4, PT ;  /* 0xfffffffc0f00780c */ /* 0x000fc60003f22270 */
[----:B------:R-:W-:Y:S02]  /*0680*/  @P0 MOV R22, R8 ;  /* 0x0000000800160202 */ /* 0x000fe40000000f00 */
[----:B------:R-:W-:Y:S01]  /*0690*/  @P6 IMAD.MOV.U32 R13, RZ, RZ, R8 ;  /* 0x000000ffff0d6224 */ /* 0x000fe200078e0008 */
[C---:B------:R-:W-:Y:S01]  /*06a0*/  ISETP.EQ.AND P0, PT, R15.reuse, RZ, PT ;  /* 0x000000ff0f00720c */ /* 0x040fe20003f02270 */
[--C-:B------:R-:W-:Y:S01]  /*06b0*/  @P6 IMAD.MOV.U32 R22, RZ, RZ, R9.reuse ;  /* 0x000000ffff166224 */ /* 0x100fe200078e0009 */
[----:B------:R-:W-:Y:S01]  /*06c0*/  ISETP.EQ.AND P6, PT, R15, 0x4, PT ;  /* 0x000000040f00780c */ /* 0x000fe20003fc2270 */
[----:B------:R-:W-:Y:S01]  /*06d0*/  @P4 IMAD.MOV.U32 R13, RZ, RZ, R9 ;  /* 0x000000ffff0d4224 */ /* 0x000fe200078e0009 */
[----:B------:R-:W-:Y:S01]  /*06e0*/  @P3 MOV R13, R10 ;  /* 0x0000000a000d3202 */ /* 0x000fe20000000f00 */
[----:B------:R-:W-:Y:S01]  /*06f0*/  @P2 IMAD.MOV.U32 R13, RZ, RZ, R11 ;  /* 0x000000ffff0d2224 */ /* 0x000fe200078e000b */
[----:B------:R-:W-:Y:S01]  /*0700*/  P2R R14, PR, RZ, 0x40 ;  /* 0x00000040ff0e7803 */ /* 0x000fe20000000000 */
[----:B------:R-:W-:-:S02]  /*0710*/  @P1 IMAD.MOV.U32 R13, RZ, RZ, R20 ;  /* 0x000000ffff0d1224 */ /* 0x000fc400078e0014 */
[----:B------:R-:W-:Y:S02]  /*0720*/  @P4 IMAD.MOV.U32 R22, RZ, RZ, R10 ;  /* 0x000000ffff164224 */ /* 0x000fe400078e000a */
[----:B------:R-:W-:Y:S02]  /*0730*/  @P3 IMAD.MOV.U32 R22, RZ, RZ, R11 ;  /* 0x000000ffff163224 */ /* 0x000fe400078e000b */
[----:B------:R-:W-:Y:S02]  /*0740*/  @P0 IMAD.MOV.U32 R13, RZ, RZ, R21 ;  /* 0x000000ffff0d0224 */ /* 0x000fe400078e0015 */
[--C-:B------:R-:W-:Y:S01]  /*0750*/  @P6 IMAD.MOV.U32 R13, RZ, RZ, R23.reuse ;  /* 0x000000ffff0d6224 */ /* 0x100fe200078e0017 */
[----:B------:R-:W-:Y:S01]  /*0760*/  LOP3.LUT P6, RZ, R12, 0x1f, RZ, 0xc0, !PT ;  /* 0x0000001f0cff7812 */ /* 0x000fe200078cc0ff */
[----:B------:R-:W-:Y:S01]  /*0770*/  @P2 IMAD.MOV.U32 R22, RZ, RZ, R20 ;  /* 0x000000ffff162224 */ /* 0x000fe200078e0014 */
[----:B------:R-:W-:Y:S01]  /*0780*/  @P1 MOV R22, R21 ;  /* 0x0000001500161202 */ /* 0x000fe20000000f00 */
[----:B------:R-:W-:-:S10]  /*0790*/  @P0 IMAD.MOV.U32 R22, RZ, RZ, R23 ;  /* 0x000000ffff160224 */ /* 0x000fd400078e0017 */
[----:B------:R-:W-:Y:S05]  /*07a0*/  @!P6 BRA `(.L_x_4) ;  /* 0x000000000030e947 */ /* 0x000fea0003800000 */
[----:B------:R-:W-:Y:S01]  /*07b0*/  @P4 MOV R14, R8 ;  /* 0x00000008000e4202 */ /* 0x000fe20000000f00 */
[----:B------:R-:W-:Y:S01]  /*07c0*/  @P3 IMAD.MOV.U32 R14, RZ, RZ, R9 ;  /* 0x000000ffff0e3224 */ /* 0x000fe200078e0009 */
[C---:B------:R-:W-:Y:S01]  /*07d0*/  ISETP.EQ.AND P6, PT, R15.reuse, 0x4, PT ;  /* 0x000000040f00780c */ /* 0x040fe20003fc2270 */
[----:B------:R-:W-:Y:S01]  /*07e0*/  @P2 IMAD.MOV.U32 R14, RZ, RZ, R10 ;  /* 0x000000ffff0e2224 */ /* 0x000fe200078e000a */
[----:B------:R-:W-:Y:S01]  /*07f0*/  ISETP.EQ.AND P2, PT, R15, 0x8, PT ;  /* 0x000000080f00780c */ /* 0x000fe20003f42270 */
[----:B------:R-:W-:Y:S01]  /*0800*/  @P1 IMAD.MOV.U32 R14, RZ, RZ, R11 ;  /* 0x000000ffff0e1224 */ /* 0x000fe200078e000b */
[----:B------:R-:W-:Y:S02]  /*0810*/  @P0 MOV R14, R20 ;  /* 0x00000014000e0202 */ /* 0x000fe40000000f00 */
[----:B------:R-:W-:-:S04]  /*0820*/  LOP3.LUT R12, R12, 0x1f, RZ, 0xc0, !PT ;  /* 0x0000001f0c0c7812 */ /* 0x000fc800078ec0ff */
[----:B------:R-:W-:-:S03]  /*0830*/  SHF.L.W.U32.HI R22, R13, R12, R22 ;  /* 0x0000000c0d167219 */ /* 0x000fc60000010e16 */
[----:B------:R-:W-:Y:S02]  /*0840*/  @P6 IMAD.MOV.U32 R14, RZ, RZ, R21 ;  /* 0x000000ffff0e6224 */ /* 0x000fe400078e0015 */
[----:B------:R-:W-:-:S05]  /*0850*/  @P2 IMAD.MOV.U32 R14, RZ, RZ, R23 ;  /* 0x000000ffff0e2224 */ /* 0x000fca00078e0017 */
[----:B------:R-:W-:-:S07]  /*0860*/  SHF.L.W.U32.HI R13, R14, R12, R13 ;  /* 0x0000000c0e0d7219 */ /* 0x000fce0000010e0d */
.L_x_4:
[C-C-:B------:R-:W-:Y:S01]  /*0870*/  SHF.L.W.U32.HI R23, R13.reuse, 0x2, R22.reuse ;  /* 0x000000020d177819 */ /* 0x140fe20000010e16 */
[----:B------:R-:W-:Y:S01]  /*0880*/  IMAD.SHL.U32 R13, R13, 0x4, RZ ;  /* 0x000000040d0d7824 */ /* 0x000fe200078e00ff */
[----:B------:R-:W-:Y:S01]  /*0890*/  UMOV UR8, 0x54442d19 ;  /* 0x54442d1900087882 */ /* 0x000fe20000000000 */
[----:B------:R-:W-:Y:S01]  /*08a0*/  UMOV UR9, 0x3bf921fb ;  /* 0x3bf921fb00097882 */ /* 0x000fe20000000000 */
[----:B------:R-:W-:Y:S02]  /*08b0*/  SHF.R.S32.HI R14, RZ, 0x1f, R23 ;  /* 0x0000001fff0e7819 */ /* 0x000fe40000011417 */
[----:B------:R-:W-:Y:S02]  /*08c0*/  SHF.R.U32.HI R22, RZ, 0x1e, R22 ;  /* 0x0000001eff167819 */ /* 0x000fe40000011616 */
[C---:B------:R-:W-:Y:S02]  /*08d0*/  LOP3.LUT R12, R14.reuse, R13, RZ, 0x3c, !PT ;  /* 0x0000000d0e0c7212 */ /* 0x040fe400078e3cff */
[----:B------:R-:W-:-:S02]  /*08e0*/  LOP3.LUT R13, R14, R23, RZ, 0x3c, !PT ;  /* 0x000000170e0d7212 */ /* 0x000fc400078e3cff */
[C---:B------:R-:W-:Y:S02]  /*08f0*/  ISETP.GE.AND P0, PT, R23.reuse, RZ, PT ;  /* 0x000000ff1700720c */ /* 0x040fe40003f06270 */
[----:B------:R-:W-:Y:S02]  /*0900*/  LEA.HI R23, R23, R22, RZ, 0x1 ;  /* 0x0000001617177211 */ /* 0x000fe400078f08ff */
[----:B------:R-:W0:Y:S02]  /*0910*/  I2F.F64.S64 R12, R12 ;  /* 0x0000000c000c7312 */ /* 0x000e240000301c00 */
[----:B0-----:R-:W-:-:S10]  /*0920*/  DMUL R14, R12, UR8 ;  /* 0x000000080c0e7c28 */ /* 0x001fd40008000000 */
[----:B------:R-:W0:Y:S02]  /*0930*/  F2F.F32.F64 R14, R14 ;  /* 0x0000000e000e7310 */ /* 0x000e240000301000 */
[----:B0-----:R-:W-:-:S07]  /*0940*/  FSEL R22, -R14, R14, !P0 ;  /* 0x0000000e0e167208 */ /* 0x001fce0004000100 */
.L_x_2:
[----:B------:R-:W-:Y:S01]  /*0950*/  MOV R12, 0x37cbac00 ;  /* 0x37cbac00000c7802 */ /* 0x000fe20000000f00 */
[----:B------:R-:W-:Y:S01]  /*0960*/  FMUL R13, R22, R22 ;  /* 0x00000016160d7220 */ /* 0x000fe20000400000 */
[C---:B------:R-:W-:Y:S01]  /*0970*/  LOP3.LUT R14, R23.reuse, 0x1, RZ, 0xc0, !PT ;  /* 0x00000001170e7812 */ /* 0x040fe200078ec0ff */
[----:B------:R-:W-:Y:S02]  /*0980*/  VIADD R15, R23, 0x1 ;  /* 0x00000001170f7836 */ /* 0x000fe40000000000 */
[----:B------:R-:W-:Y:S01]  /*0990*/  FFMA R12, R13, R12, -0.0013887860113754868507 ;  /* 0xbab607ed0d0c7423 */ /* 0x000fe2000000000c */
[----:B------:R-:W-:Y:S01]  /*09a0*/  ISETP.NE.U32.AND P0, PT, R14, 0x1, PT ;  /* 0x000000010e00780c */ /* 0x000fe20003f05070 */
[----:B------:R-:W-:Y:S01]  /*09b0*/  IMAD.MOV.U32 R14, RZ, RZ, 0x3c0885e4 ;  /* 0x3c0885e4ff0e7424 */ /* 0x000fe200078e00ff */
[----:B------:R-:W-:Y:S01]  /*09c0*/  LOP3.LUT P1, RZ, R15, 0x2, RZ, 0xc0, !PT ;  /* 0x000000020fff7812 */ /* 0x000fe2000782c0ff */
[----:B------:R-:W-:Y:S01]  /*09d0*/  IMAD.MOV.U32 R23, RZ, RZ, 0x3e2aaaa8 ;  /* 0x3e2aaaa8ff177424 */ /* 0x000fe200078e00ff */
[----:B------:R-:W-:-:S02]  /*09e0*/  FSEL R12, R12, -0.00019574658654164522886, P0 ;  /* 0xb94d41530c0c7808 */ /* 0x000fc40000000000 */
[----:B------:R-:W-:Y:S02]  /*09f0*/  FSEL R14, R14, 0.041666727513074874878, !P0 ;  /* 0x3d2aaabb0e0e7808 */ /* 0x000fe40004000000 */
[----:B------:R-:W-:Y:S02]  /*0a00*/  FSEL R22, R22, 1, !P0 ;  /* 0x3f80000016167808 */ /* 0x000fe40004000000 */
[----:B------:R-:W-:Y:S01]  /*0a10*/  FSEL R23, -R23, -0.4999999701976776123, !P0 ;  /* 0xbeffffff17177808 */ /* 0x000fe20004000100 */
[C---:B------:R-:W-:Y:S02]  /*0a20*/  FFMA R12, R13.reuse, R12, R14 ;  /* 0x0000000c0d0c7223 */ /* 0x040fe4000000000e */
[C---:B------:R-:W-:Y:S02]  /*0a30*/  FFMA R15, R13.reuse, R22, RZ ;  /* 0x000000160d0f7223 */ /* 0x040fe400000000ff */
[----:B------:R-:W-:-:S04]  /*0a40*/  FFMA R12, R13, R12, R23 ;  /* 0x0000000c0d0c7223 */ /* 0x000fc80000000017 */
[----:B------:R-:W-:-:S04]  /*0a50*/  FFMA R22, R15, R12, R22 ;  /* 0x0000000c0f167223 */ /* 0x000fc80000000016 */
[----:B------:R-:W-:Y:S01]  /*0a60*/  @P1 FADD R22, RZ, -R22 ;  /* 0x80000016ff161221 */ /* 0x000fe20000000000 */
[----:B------:R-:W-:Y:S06]  /*0a70*/  @!P5 BRA `(.L_x_5) ;  /* 0x000000040054d947 */ /* 0x000fec0003800000 */
[----:B------:R-:W-:-:S13]  /*0a80*/  FSETP.NEU.AND P0, PT, |R17|, +INF , PT ;  /* 0x7f8000001100780b */ /* 0x000fda0003f0d200 */
[----:B------:R-:W-:Y:S01]  /*0a90*/  @!P0 FMUL R19, RZ, R17 ;  /* 0x00000011ff138220 */ /* 0x000fe20000400000 */
[----:B------:R-:W-:Y:S01]  /*0aa0*/  @!P0 MOV R18, RZ ;  /* 0x000000ff00128202 */ /* 0x000fe20000000f00 */
[----:B------:R-:W-:Y:S06]  /*0ab0*/  @!P0 BRA `(.L_x_5) ;  /* 0x0000000400448947 */ /* 0x000fec0003800000 */
[----:B------:R-:W-:Y:S02]  /*0ac0*/  IMAD.SHL.U32 R12, R17, 0x100, RZ ;  /* 0x00000100110c7824 */ /* 0x000fe400078e00ff */
[----:B------:R-:W-:Y:S02]  /*0ad0*/  HFMA2 R23, -RZ, RZ, 0, 0 ;  /* 0x00000000ff177431 */ /* 0x000fe400000001ff */
[----:B------:R-:W-:Y:S02]  /*0ae0*/  IMAD.MOV.U32 R19, RZ, RZ, RZ ;  /* 0x000000ffff137224 */ /* 0x000fe400078e00ff */
[----:B------:R-:W-:Y:S01]  /*0af0*/  IMAD.MOV.U32 R25, RZ, RZ, RZ ;  /* 0x000000ffff197224 */ /* 0x000fe200078e00ff */
[----:B------:R-:W-:-:S07]  /*0b00*/  LOP3.LUT R27, R12, 0x80000000, RZ, 0xfc, !PT ;  /* 0x800000000c1b7812 */ /* 0x000fce00078efcff */
.L_x_6:
[----:B------:R-:W0:Y:S02]  /*0b10*/  LDC.64 R12, c[0x4][RZ] ;  /* 0x01000000ff0c7b82 */ /* 0x000e240000000a00 */
[----:B0-----:R-:W-:-:S06]  /*0b20*/  IMAD.WIDE.U32 R12, R23, 0x4, R12 ;  /* 0x00000004170c7825 */ /* 0x001fcc00078e000c */
[----:B------:R-:W2:Y:S01]  /*0b30*/  LDG.E.CONSTANT R12, desc[UR6][R12.64] ;  /* 0x000000060c0c7981 */ /* 0x000ea2000c1e9900 */
[C---:B------:R-:W-:Y:S02]  /*0b40*/  IMAD.SHL.U32 R18, R23.reuse, 0x4, RZ ;  /* 0x0000000417127824 */ /* 0x040fe400078e00ff */
[----:B------:R-:W-:-:S03]  /*0b50*/  VIADD R23, R23, 0x1 ;  /* 0x0000000117177836 */ /* 0x000fc60000000000 */
[C---:B------:R-:W-:Y:S02]  /*0b60*/  ISETP.EQ.AND P0, PT, R18.reuse, RZ, PT ;  /* 0x000000ff1200720c */ /* 0x040fe40003f02270 */
[C---:B------:R-:W-:Y:S02]  /*0b70*/  ISETP.EQ.AND P5, PT, R18.reuse, 0x4, PT ;  /* 0x000000041200780c */ /* 0x040fe40003fa2270 */
[C---:B------:R-:W-:Y:S02]  /*0b80*/  ISETP.EQ.AND P4, PT, R18.reuse, 0x8, PT ;  /* 0x000000081200780c */ /* 0x040fe40003f82270 */
[C---:B------:R-:W-:Y:S02]  /*0b90*/  ISETP.EQ.AND P3, PT, R18.reuse, 0xc, PT ;  /* 0x0000000c1200780c */ /* 0x040fe40003f62270 */
[C---:B------:R-:W-:Y:S02]  /*0ba0*/  ISETP.EQ.AND P2, PT, R18.reuse, 0x10, PT ;  /* 0x000000101200780c */ /* 0x040fe40003f42270 */
[----:B------:R-:W-:Y:S01]  /*0bb0*/  ISETP.EQ.AND P1, PT, R18, 0x14, PT ;  /* 0x000000141200780c */ /* 0x000fe20003f22270 */
[----:B--2---:R-:W-:-:S03]  /*0bc0*/  IMAD.WIDE.U32 R14, R12, R27, RZ ;  /* 0x0000001b0c0e7225 */ /* 0x004fc600078e00ff */
[----:B------:R-:W-:-:S04]  /*0bd0*/  IADD3 R14, P6, PT, R14, R19, RZ ;  /* 0x000000130e0e7210 */ /* 0x000fc80007fde0ff */
[-C--:B------:R-:W-:Y:S01]  /*0be0*/  @P0 MOV R8, R14.reuse ;  /* 0x0000000e00080202 */ /* 0x080fe20000000f00 */
[----:B------:R-:W-:Y:S01]  /*0bf0*/  IMAD.X R19, R15, 0x1, R25, P6 ;  /* 0x000000010f137824 */ /* 0x000fe200030e0619 */
[----:B------:R-:W-:Y:S01]  /*0c00*/  ISETP.NE.AND P6, PT, R23, 0x6, PT ;  /* 0x000000061700780c */ /* 0x000fe20003fc5270 */
[--C-:B------:R-:W-:Y:S01]  /*0c10*/  @P5 IMAD.MOV.U32 R9, RZ, RZ, R14.reuse ;  /* 0x000000ffff095224 */ /* 0x100fe200078e000e */
[----:B------:R-:W-:Y:S01]  /*0c20*/  @P2 MOV R20, R14 ;  /* 0x0000000e00142202 */ /* 0x000fe20000000f00 */
[--C-:B------:R-:W-:Y:S02]  /*0c30*/  @P4 IMAD.MOV.U32 R10, RZ, RZ, R14.reuse ;  /* 0x000000ffff0a4224 */ /* 0x100fe400078e000e */
[--C-:B------:R-:W-:Y:S02]  /*0c40*/  @P3 IMAD.MOV.U32 R11, RZ, RZ, R14.reuse ;  /* 0x000000ffff0b3224 */ /* 0x100fe400078e000e */
[----:B------:R-:W-:-:S06]  /*0c50*/  @P1 IMAD.MOV.U32 R21, RZ, RZ, R14 ;  /* 0x000000ffff151224 */ /* 0x000fcc00078e000e */
[----:B------:R-:W-:Y:S05]  /*0c60*/  @P6 BRA `(.L_x_6) ;  /* 0xfffffffc00a86947 */ /* 0x000fea000383ffff */
[----:B------:R-:W-:-:S04]  /*0c70*/  SHF.R.U32.HI R14, RZ, 0x17, R17 ;  /* 0x00000017ff0e7819 */ /* 0x000fc80000011611 */
[C---:B------:R-:W-:Y:S02]  /*0c80*/  LOP3.LUT R12, R14.reuse, 0xe0, RZ, 0xc0, !PT ;  /* 0x000000e00e0c7812 */ /* 0x040fe400078ec0ff */
[----:B------:R-:W-:-:S03]  /*0c90*/  LOP3.LUT P6, RZ, R14, 0x1f, RZ, 0xc0, !PT ;  /* 0x0000001f0eff7812 */ /* 0x000fc600078cc0ff */
        /* <DEDUP_REMOVED lines=8> */
[----:B------:R-:W-:-:S03]  /*0d20*/  ISETP.EQ.AND P5, PT, R15, 0x4, PT ;  /* 0x000000040f00780c */ /* 0x000fc60003fa2270 */
[----:B------:R-:W-:Y:S02]  /*0d30*/  @P3 MOV R17, R8 ;  /* 0x0000000800113202 */ /* 0x000fe40000000f00 */
[----:B------:R-:W-:Y:S01]  /*0d40*/  @P4 IMAD.MOV.U32 R12, RZ, RZ, R8 ;  /* 0x000000ffff0c4224 */ /* 0x000fe200078e0008 */
[C---:B------:R-:W-:Y:S01]  /*0d50*/  ISETP.EQ.AND P3, PT, R15.reuse, -0x4, PT ;  /* 0xfffffffc0f00780c */ /* 0x040fe20003f62270 */
[--C-:B------:R-:W-:Y:S01]  /*0d60*/  @P4 IMAD.MOV.U32 R17, RZ, RZ, R9.reuse ;  /* 0x000000ffff114224 */ /* 0x100fe200078e0009 */
[----:B------:R-:W-:Y:S01]  /*0d70*/  ISETP.EQ.AND P4, PT, R15, RZ, PT ;  /* 0x000000ff0f00720c */ /* 0x000fe20003f82270 */
[----:B------:R-:W-:Y:S01]  /*0d80*/  @P2 IMAD.MOV.U32 R12, RZ, RZ, R9 ;  /* 0x000000ffff0c2224 */ /* 0x000fe200078e0009 */
[----:B------:R-:W-:Y:S01]  /*0d90*/  @P2 MOV R17, R10 ;  /* 0x0000000a00112202 */ /* 0x000fe20000000f00 */
[----:B------:R-:W-:Y:S02]  /*0da0*/  @P1 IMAD.MOV.U32 R12, RZ, RZ, R10 ;  /* 0x000000ffff0c1224 */ /* 0x000fe400078e000a */
[--C-:B------:R-:W-:Y:S01]  /*0db0*/  @P1 IMAD.MOV.U32 R17, RZ, RZ, R11.reuse ;  /* 0x000000ffff111224 */ /* 0x100fe200078e000b */
[----:B------:R-:W-:Y:S01]  /*0dc0*/  @P0 MOV R17, R20 ;  /* 0x0000001400110202 */ /* 0x000fe20000000f00 */
[----:B------:R-:W-:-:S04]  /*0dd0*/  @P0 IMAD.MOV.U32 R12, RZ, RZ, R11 ;  /* 0x000000ffff0c0224 */ /* 0x000fc800078e000b */
[----:B------:R-:W-:Y:S02]  /*0de0*/  @P3 IMAD.MOV.U32 R12, RZ, RZ, R20 ;  /* 0x000000ffff0c3224 */ /* 0x000fe400078e0014 */
[--C-:B------:R-:W-:Y:S01]  /*0df0*/  @P3 IMAD.MOV.U32 R17, RZ, RZ, R21.reuse ;  /* 0x000000ffff113224 */ /* 0x100fe200078e0015 */
[----:B------:R-:W-:Y:S01]  /*0e00*/  @P4 MOV R17, R19 ;  /* 0x0000001300114202 */ /* 0x000fe20000000f00 */
[----:B------:R-:W-:Y:S02]  /*0e10*/  @P4 IMAD.MOV.U32 R12, RZ, RZ, R21 ;  /* 0x000000ffff0c4224 */ /* 0x000fe400078e0015 */
[----:B------:R-:W-:Y:S01]  /*0e20*/  @P5 IMAD.MOV.U32 R12, RZ, RZ, R19 ;  /* 0x000000ffff0c5224 */ /* 0x000fe200078e0013 */
[----:B------:R-:W-:Y:S06]  /*0e30*/  @!P6 BRA `(.L_x_7) ;  /* 0x00000000002ce947 */ /* 0x000fec0003800000 */
[----:B------:R-:W-:Y:S01]  /*0e40*/  @P2 IMAD.MOV.U32 R13, RZ, RZ, R8 ;  /* 0x000000ffff0d2224 */ /* 0x000fe200078e0008 */
[----:B------:R-:W-:Y:S01]  /*0e50*/  LOP3.LUT R14, R14, 0x1f, RZ, 0xc0, !PT ;  /* 0x0000001f0e0e7812 */ /* 0x000fe200078ec0ff */
[----:B------:R-:W-:Y:S01]  /*0e60*/  @P1 IMAD.MOV.U32 R13, RZ, RZ, R9 ;  /* 0x000000ffff0d1224 */ /* 0x000fe200078e0009 */
[----:B------:R-:W-:Y:S01]  /*0e70*/  @P0 MOV R13, R10 ;  /* 0x0000000a000d0202 */ /* 0x000fe20000000f00 */
[----:B------:R-:W-:Y:S01]  /*0e80*/  @P3 IMAD.MOV.U32 R13, RZ, RZ, R11 ;  /* 0x000000ffff0d3224 */ /* 0x000fe200078e000b */
[----:B------:R-:W-:Y:S01]  /*0e90*/  ISETP.EQ.AND P0, PT, R15, 0x8, PT ;  /* 0x000000080f00780c */ /* 0x000fe20003f02270 */
[----:B------:R-:W-:Y:S01]  /*0ea0*/  @P4 IMAD.MOV.U32 R13, RZ, RZ, R20 ;  /* 0x000000ffff0d4224 */ /* 0x000fe200078e0014 */
[----:B------:R-:W-:Y:S01]  /*0eb0*/  SHF.L.W.U32.HI R17, R12, R14, R17 ;  /* 0x0000000e0c117219 */ /* 0x000fe20000010e11 */
[----:B------:R-:W-:-:S10]  /*0ec0*/  @P5 IMAD.MOV.U32 R13, RZ, RZ, R21 ;  /* 0x000000ffff0d5224 */ /* 0x000fd400078e0015 */
[----:B------:R-:W-:-:S04]  /*0ed0*/  @P0 MOV R13, R19 ;  /* 0x00000013000d0202 */ /* 0x000fc80000000f00 */
[----:B------:R-:W-:-:S07]  /*0ee0*/  SHF.L.W.U32.HI R12, R13, R14, R12 ;  /* 0x0000000e0d0c7219 */ /* 0x000fce0000010e0c */
.L_x_7:
[C---:B------:R-:W-:Y:S01]  /*0ef0*/  SHF.L.W.U32.HI R18, R12.reuse, 0x2, R17 ;  /* 0x000000020c127819 */ /* 0x040fe20000010e11 */
[----:B------:R-:W-:Y:S01]  /*0f00*/  IMAD.SHL.U32 R12, R12, 0x4, RZ ;  /* 0x000000040c0c7824 */ /* 0x000fe200078e00ff */
[----:B------:R-:W-:Y:S01]  /*0f10*/  UMOV UR8, 0x54442d19 ;  /* 0x54442d1900087882 */ /* 0x000fe20000000000 */
[----:B------:R-:W-:Y:S01]  /*0f20*/  UMOV UR9, 0x3bf921fb ;  /* 0x3bf921fb00097882 */ /* 0x000fe20000000000 */
[----:B------:R-:W-:Y:S02]  /*0f30*/  SHF.R.S32.HI R13, RZ, 0x1f, R18 ;  /* 0x0000001fff0d7819 */ /* 0x000fe40000011412 */
[----:B------:R-:W-:Y:S02]  /*0f40*/  ISETP.GE.AND P0, PT, R18, RZ, PT ;  /* 0x000000ff1200720c */ /* 0x000fe40003f06270 */
[C---:B------:R-:W-:Y:S02]  /*0f50*/  LOP3.LUT R12, R13.reuse, R12, RZ, 0x3c, !PT ;  /* 0x0000000c0d0c7212 */ /* 0x040fe400078e3cff */
[----:B------:R-:W-:-:S02]  /*0f60*/  LOP3.LUT R13, R13, R18, RZ, 0x3c, !PT ;  /* 0x000000120d0d7212 */ /* 0x000fc400078e3cff */
[----:B------:R-:W-:-:S04]  /*0f70*/  SHF.R.U32.HI R17, RZ, 0x1e, R17 ;  /* 0x0000001eff117819 */ /* 0x000fc80000011611 */
[----:B------:R-:W0:Y:S01]  /*0f80*/  I2F.F64.S64 R12, R12 ;  /* 0x0000000c000c7312 */ /* 0x000e220000301c00 */
[----:B------:R-:W-:Y:S01]  /*0f90*/  LEA.HI R18, R18, R17, RZ, 0x1 ;  /* 0x0000001112127211 */ /* 0x000fe200078f08ff */
[----:B0-----:R-:W-:-:S10]  /*0fa0*/  DMUL R14, R12, UR8 ;  /* 0x000000080c0e7c28 */ /* 0x001fd40008000000 */
[----:B------:R-:W0:Y:S02]  /*0fb0*/  F2F.F32.F64 R14, R14 ;  /* 0x0000000e000e7310 */ /* 0x000e240000301000 */
[----:B0-----:R-:W-:-:S07]  /*0fc0*/  FSEL R19, -R14, R14, !P0 ;  /* 0x0000000e0e137208 */ /* 0x001fce0004000100 */
.L_x_5:
[----:B------:R-:W-:Y:S01]  /*0fd0*/  FADD R16, -R16, 1 ;  /* 0x3f80000010107421 */ /* 0x000fe20000000100 */
[----:B------:R-:W-:Y:S03]  /*0fe0*/  BSSY.RECONVERGENT B0, `(.L_x_8) ;  /* 0x000000f000007945 */ /* 0x000fe60003800200 */
[----:B------:R-:W-:-:S05]  /*0ff0*/  FFMA R12, -R16, R16, 1 ;  /* 0x3f800000100c7423 */ /* 0x000fca0000000110 */
[----:B------:R-:W-:-:S04]  /*1000*/  FMNMX R12, RZ, R12, !PT ;  /* 0x0000000cff0c7209 */ /* 0x000fc80007800000 */
[----:B------:R0:W1:Y:S01]  /*1010*/  MUFU.RSQ R15, R12 ;  /* 0x0000000c000f7308 */ /* 0x0000620000001400 */
[----:B------:R-:W-:-:S05]  /*1020*/  VIADD R13, R12, 0xf3000000 ;  /* 0xf30000000c0d7836 */ /* 0x000fca0000000000 */
[----:B------:R-:W-:-:S13]  /*1030*/  ISETP.GT.U32.AND P0, PT, R13, 0x727fffff, PT ;  /* 0x727fffff0d00780c */ /* 0x000fda0003f04070 */
[----:B01----:R-:W-:Y:S05]  /*1040*/  @!P0 BRA `(.L_x_9) ;  /* 0x0000000000108947 */ /* 0x003fea0003800000 */
[----:B------:R-:W-:-:S07]  /*1050*/  MOV R25, 0x1070 ;  /* 0x0000107000197802 */ /* 0x000fce0000000f00 */
[----:B-----5:R-:W-:Y:S05]  /*1060*/  CALL.REL.NOINC `($__internal_0_$__cuda_sm20_sqrt_rn_f32_slowpath) ;  /* 0x0000000400a87944 */ /* 0x020fea0003c00000 */
[----:B------:R-:W-:Y:S01]  /*1070*/  IMAD.MOV.U32 R13, RZ, RZ, R14 ;  /* 0x000000ffff0d7224 */ /* 0x000fe200078e000e */
[----:B------:R-:W-:Y:S06]  /*1080*/  BRA `(.L_x_10) ;  /* 0x0000000000107947 */ /* 0x000fec0003800000 */
.L_x_9:
[----:B------:R-:W-:Y:S01]  /*1090*/  FMUL.FTZ R13, R12, R15 ;  /* 0x0000000f0c0d7220 */ /* 0x000fe20000410000 */
[----:B------:R-:W-:-:S03]  /*10a0*/  FMUL.FTZ R14, R15, 0.5 ;  /* 0x3f0000000f0e7820 */ /* 0x000fc60000410000 */
[----:B------:R-:W-:-:S04]  /*10b0*/  FFMA R12, -R13, R13, R12 ;  /* 0x0000000d0d0c7223 */ /* 0x000fc8000000010c */
[----:B------:R-:W-:-:S07]  /*10c0*/  FFMA R13, R12, R14, R13 ;  /* 0x0000000e0c0d7223 */ /* 0x000fce000000000d */
.L_x_10:
[----:B------:R-:W-:Y:S05]  /*10d0*/  BSYNC.RECONVERGENT B0 ;  /* 0x0000000000007941 */ /* 0x000fea0003800200 */
.L_x_8:
[----:B------:R-:W-:Y:S01]  /*10e0*/  MOV R15, 0x37cbac00 ;  /* 0x37cbac00000f7802 */ /* 0x000fe20000000f00 */
[----:B------:R-:W-:Y:S01]  /*10f0*/  FMUL R12, R19, R19 ;  /* 0x00000013130c7220 */ /* 0x000fe20000400000 */
[C---:B------:R-:W-:Y:S01]  /*1100*/  LOP3.LUT R17, R18.reuse, 0x1, RZ, 0xc0, !PT ;  /* 0x0000000112117812 */ /* 0x040fe200078ec0ff */
[----:B------:R-:W0:Y:S01]  /*1110*/  LDCU UR5, c[0x0][0x3a0] ;  /* 0x00007400ff0577ac */ /* 0x000e220008000800 */
[----:B------:R-:W-:Y:S01]  /*1120*/  LOP3.LUT P1, RZ, R18, 0x2, RZ, 0xc0, !PT ;  /* 0x0000000212ff7812 */ /* 0x000fe2000782c0ff */
[----:B------:R-:W-:Y:S01]  /*1130*/  FFMA R14, R12, R15, -0.0013887860113754868507 ;  /* 0xbab607ed0c0e7423 */ /* 0x000fe2000000000f */
[----:B------:R-:W-:Y:S01]  /*1140*/  ISETP.NE.U32.AND P0, PT, R17, 0x1, PT ;  /* 0x000000011100780c */ /* 0x000fe20003f05070 */
[----:B------:R-:W-:Y:S02]  /*1150*/  IMAD.MOV.U32 R17, RZ, RZ, 0x3c0885e4 ;  /* 0x3c0885e4ff117424 */ /* 0x000fe400078e00ff */
[----:B------:R-:W-:Y:S01]  /*1160*/  FMUL R22, R22, R13 ;  /* 0x0000000d16167220 */ /* 0x000fe20000400000 */
[----:B------:R-:W-:Y:S01]  /*1170*/  FSEL R15, R14, -0.00019574658654164522886, !P0 ;  /* 0xb94d41530e0f7808 */ /* 0x000fe20004000000 */
[----:B------:R-:W-:Y:S01]  /*1180*/  IMAD.MOV.U32 R14, RZ, RZ, 0x3e2aaaa8 ;  /* 0x3e2aaaa8ff0e7424 */ /* 0x000fe200078e00ff */
[----:B------:R-:W-:-:S02]  /*1190*/  FSEL R17, R17, 0.041666727513074874878, P0 ;  /* 0x3d2aaabb11117808 */ /* 0x000fc40000000000 */
[----:B------:R-:W-:Y:S02]  /*11a0*/  FSEL R19, R19, 1, P0 ;  /* 0x3f80000013137808 */ /* 0x000fe40000000000 */
[----:B------:R-:W-:Y:S01]  /*11b0*/  FSEL R14, -R14, -0.4999999701976776123, P0 ;  /* 0xbeffffff0e0e7808 */ /* 0x000fe20000000100 */
[----:B------:R-:W-:-:S04]  /*11c0*/  FFMA R15, R12, R15, R17 ;  /* 0x0000000f0c0f7223 */ /* 0x000fc80000000011 */
[C---:B------:R-:W-:Y:S01]  /*11d0*/  FFMA R14, R12.reuse, R15, R14 ;  /* 0x0000000f0c0e7223 */ /* 0x040fe2000000000e */
[----:B------:R-:W-:Y:S01]  /*11e0*/  FFMA R12, R12, R19, RZ ;  /* 0x000000130c0c7223 */ /* 0x000fe200000000ff */
[----:B0-----:R-:W-:-:S03]  /*11f0*/  UISETP.GE.AND UP1, UPT, UR5, 0x1, UPT ;  /* 0x000000010500788c */ /* 0x001fc6000bf26270 */
[----:B------:R-:W-:-:S04]  /*1200*/  FFMA R12, R12, R14, R19 ;  /* 0x0000000e0c0c7223 */ /* 0x000fc80000000013 */
[----:B------:R-:W-:-:S04]  /*1210*/  @P1 FADD R12, RZ, -R12 ;  /* 0x8000000cff0c1221 */ /* 0x000fc80000000000 */
[----:B------:R-:W-:Y:S01]  /*1220*/  FMUL R12, R12, R13 ;  /* 0x0000000d0c0c7220 */ /* 0x000fe20000400000 */
[----:B------:R-:W-:Y:S01]  /*1230*/  IMAD.MOV.U32 R13, RZ, RZ, 0x1 ;  /* 0x00000001ff0d7424 */ /* 0x000fe200078e00ff */
[----:B------:R-:W-:Y:S06]  /*1240*/  BRA.U !UP1, `(.L_x_11) ;  /* 0x0000000109a07547 */ /* 0x000fec000b800000 */
[----:B------:R-:W-:Y:S01]  /*1250*/  HFMA2 R23, -RZ, RZ, 0, 0 ;  /* 0x00000000ff177431 */ /* 0x000fe200000001ff */
[----:B------:R-:W-:Y:S01]  /*1260*/  BSSY.RECONVERGENT B0, `(.L_x_11) ;  /* 0x0000026000007945 */ /* 0x000fe20003800200 */
[C---:B-----5:R-:W-:Y:S01]  /*1270*/  FFMA R22, R2.reuse, R22, R3 ;  /* 0x0000001602167223 */ /* 0x060fe20000000003 */
[C---:B------:R-:W-:Y:S01]  /*1280*/  FFMA R24, R2.reuse, R16, R5 ;  /* 0x0000001002187223 */ /* 0x040fe20000000005 */
[----:B------:R-:W-:Y:S01]  /*1290*/  FFMA R25, R2, R12, R7 ;  /* 0x0000000c02197223 */ /* 0x000fe20000000007 */
[----:B------:R-:W0:Y:S01]  /*12a0*/  LDCU UR8, c[0x0][0x3a0] ;  /* 0x00007400ff0877ac */ /* 0x000e220008000800 */
[----:B------:R-:W1:Y:S05]  /*12b0*/  LDCU UR5, c[0x0][0x3a8] ;  /* 0x00007500ff0577ac */ /* 0x000e6a0008000800 */
.L_x_15:
[----:B------:R-:W-:Y:S01]  /*12c0*/  ISETP.NE.AND P0, PT, R23, R0, PT ;  /* 0x000000001700720c */ /* 0x000fe20003f05270 */
[----:B------:R-:W-:-:S12]  /*12d0*/  BSSY.RELIABLE B1, `(.L_x_12) ;  /* 0x000001a000017945 */ /* 0x000fd80003800100 */
[----:B------:R-:W-:Y:S05]  /*12e0*/  @!P0 BRA `(.L_x_13) ;  /* 0x0000000000608947 */ /* 0x000fea0003800000 */
[----:B------:R-:W2:Y:S08]  /*12f0*/  LDC.64 R18, c[0x0][0x388] ;  /* 0x0000e200ff127b82 */ /* 0x000eb00000000a00 */
[----:B------:R-:W3:Y:S08]  /*1300*/  LDC.64 R12, c[0x0][0x380] ;  /* 0x0000e000ff0c7b82 */ /* 0x000ef00000000a00 */
[----:B------:R-:W4:Y:S08]  /*1310*/  LDC.64 R14, c[0x0][0x390] ;  /* 0x0000e400ff0e7b82 */ /* 0x000f300000000a00 */
[----:B------:R-:W5:Y:S01]  /*1320*/  LDC.64 R16, c[0x0][0x398] ;  /* 0x0000e600ff107b82 */ /* 0x000f620000000a00 */
[----:B--2---:R-:W-:-:S06]  /*1330*/  IMAD.WIDE.U32 R18, R23, 0x4, R18 ;  /* 0x0000000417127825 */ /* 0x004fcc00078e0012 */
[----:B------:R-:W2:Y:S01]  /*1340*/  LDG.E R19, desc[UR6][R18.64] ;  /* 0x0000000612137981 */ /* 0x000ea2000c1e1900 */
[----:B---3--:R-:W-:-:S06]  /*1350*/  IMAD.WIDE.U32 R12, R23, 0x4, R12 ;  /* 0x00000004170c7825 */ /* 0x008fcc00078e000c */
[----:B------:R-:W3:Y:S01]  /*1360*/  LDG.E R13, desc[UR6][R12.64] ;  /* 0x000000060c0d7981 */ /* 0x000ee2000c1e1900 */
[----:B----4-:R-:W-:-:S06]  /*1370*/  IMAD.WIDE.U32 R14, R23, 0x4, R14 ;  /* 0x00000004170e7825 */ /* 0x010fcc00078e000e */
[----:B------:R-:W4:Y:S01]  /*1380*/  LDG.E R14, desc[UR6][R14.64] ;  /* 0x000000060e0e7981 */ /* 0x000f22000c1e1900 */
[----:B-----5:R-:W-:-:S06]  /*1390*/  IMAD.WIDE.U32 R16, R23, 0x4, R16 ;  /* 0x0000000417107825 */ /* 0x020fcc00078e0010 */
[----:B------:R-:W1:Y:S01]  /*13a0*/  LDG.E R16, desc[UR6][R16.64] ;  /* 0x0000000610107981 */ /* 0x000e62000c1e1900 */
[----:B--2---:R-:W-:-:S04]  /*13b0*/  FADD R27, R24, -R19 ;  /* 0x80000013181b7221 */ /* 0x004fc80000000000 */
[----:B------:R-:W-:Y:S01]  /*13c0*/  FMUL R29, R27, R27 ;  /* 0x0000001b1b1d7220 */ /* 0x000fe20000400000 */
[----:B---3--:R-:W-:-:S04]  /*13d0*/  FADD R26, R22, -R13 ;  /* 0x8000000d161a7221 */ /* 0x008fc80000000000 */
[----:B------:R-:W-:Y:S01]  /*13e0*/  FFMA R26, R26, R26, R29 ;  /* 0x0000001a1a1a7223 */ /* 0x000fe2000000001d */
[----:B----4-:R-:W-:-:S04]  /*13f0*/  FADD R27, R25, -R14 ;  /* 0x8000000e191b7221 */ /* 0x010fc80000000000 */
[----:B------:R-:W-:Y:S01]  /*1400*/  FFMA R27, R27, R27, R26 ;  /* 0x0000001b1b1b7223 */ /* 0x000fe2000000001a */
[----:B-1----:R-:W-:-:S04]  /*1410*/  FADD R28, R16, UR5 ;  /* 0x00000005101c7e21 */ /* 0x002fc80008000000 */
[----:B------:R-:W-:-:S05]  /*1420*/  FMUL R28, R28, R28 ;  /* 0x0000001c1c1c7220 */ /* 0x000fca0000400000 */
[----:B------:R-:W-:Y:S01]  /*1430*/  FSETP.GTU.AND P0, PT, R27, R28, PT ;  /* 0x0000001c1b00720b */ /* 0x000fe20003f0c000 */
[----:B------:R-:W-:-:S12]  /*1440*/  IMAD.MOV.U32 R13, RZ, RZ, RZ ;  /* 0x000000ffff0d7224 */ /* 0x000fd800078e00ff */
[----:B------:R-:W-:Y:S05]  /*1450*/  @!P0 BREAK.RELIABLE B1 ;  /* 0x0000000000018942 */ /* 0x000fea0003800100 */
[----:B------:R-:W-:Y:S05]  /*1460*/  @!P0 BRA `(.L_x_14) ;  /* 0x0000000000148947 */ /* 0x000fea0003800000 */
.L_x_13:
[----:B01----:R-:W-:Y:S05]  /*1470*/  BSYNC.RELIABLE B1 ;  /* 0x0000000000017941 */ /* 0x003fea0003800100 */
.L_x_12:
[----:B------:R-:W-:-:S05]  /*1480*/  VIADD R23, R23, 0x1 ;  /* 0x0000000117177836 */ /* 0x000fca0000000000 */
[----:B------:R-:W-:-:S13]  /*1490*/  ISETP.NE.AND P0, PT, R23, UR8, PT ;  /* 0x0000000817007c0c */ /* 0x000fda000bf05270 */
[----:B------:R-:W-:Y:S05]  /*14a0*/  @P0 BRA `(.L_x_15) ;  /* 0xfffffffc00840947 */ /* 0x000fea000383ffff */
[----:B------:R-:W-:-:S07]  /*14b0*/  IMAD.MOV.U32 R13, RZ, RZ, 0x1 ;  /* 0x00000001ff0d7424 */ /* 0x000fce00078e00ff */
.L_x_14:
[----:B0-----:R-:W-:Y:S05]  /*14c0*/  BSYNC.RECONVERGENT B0 ;  /* 0x0000000000007941 */ /* 0x001fea0003800200 */
.L_x_11:
[----:B------:R-:W-:Y:S01]  /*14d0*/  IADD3 R4, PT, PT, R13, R4, RZ ;  /* 0x000000040d047210 */ /* 0x000fe20007ffe0ff */
[----:B------:R-:W-:Y:S06]  /*14e0*/  BRA.U UP0, `(.L_x_16) ;  /* 0xffffffed00487547 */ /* 0x000fec000b83ffff */
[----:B------:R-:W-:-:S07]  /*14f0*/  I2FP.F32.U32 R12, R4 ;  /* 0x00000004000c7245 */ /* 0x000fce0000201000 */
.L_x_0:
[----:B------:R-:W0:Y:S01]  /*1500*/  LDCU UR4, c[0x0][0x3a4] ;  /* 0x00007480ff0477ac */ /* 0x000e220008000800 */
[----:B------:R-:W-:Y:S01]  /*1510*/  BSSY.RECONVERGENT B0, `(.L_x_17) ;  /* 0x000000f000007945 */ /* 0x000fe20003800200 */
[----:B0-----:R-:W-:-:S04]  /*1520*/  UISETP.LT.AND UP0, UPT, UR4, 0x1, UPT ;  /* 0x000000010400788c */ /* 0x001fc8000bf01270 */
[----:B------:R-:W-:-:S06]  /*1530*/  USEL UR4, UR4, 0x1, !UP0 ;  /* 0x0000000104047887 */ /* 0x000fcc000c000000 */
[----:B------:R-:W-:-:S04]  /*1540*/  I2FP.F32.U32 R6, UR4 ;  /* 0x0000000400067c45 */ /* 0x000fc80008201000 */
[----:B-----5:R-:W0:Y:S08]  /*1550*/  MUFU.RCP R3, R6 ;  /* 0x0000000600037308 */ /* 0x020e300000001000 */
[----:B------:R-:W1:Y:S01]  /*1560*/  FCHK P0, R12, R6 ;  /* 0x000000060c007302 */ /* 0x000e620000000000 */
[----:B0-----:R-:W-:-:S04]  /*1570*/  FFMA R4, -R6, R3, 1 ;  /* 0x3f80000006047423 */ /* 0x001fc80000000103 */
[----:B------:R-:W-:-:S04]  /*1580*/  FFMA R3, R3, R4, R3 ;  /* 0x0000000403037223 */ /* 0x000fc80000000003 */
[----:B------:R-:W-:-:S04]  /*1590*/  FFMA R5, R3, R12, RZ ;  /* 0x0000000c03057223 */ /* 0x000fc800000000ff */
[----:B------:R-:W-:-:S04]  /*15a0*/  FFMA R4, -R6, R5, R12 ;  /* 0x0000000506047223 */ /* 0x000fc8000000010c */
[----:B------:R-:W-:Y:S01]  /*15b0*/  FFMA R7, R3, R4, R5 ;  /* 0x0000000403077223 */ /* 0x000fe20000000005 */
[----:B-1----:R-:W-:Y:S06]  /*15c0*/  @!P0 BRA `(.L_x_18) ;  /* 0x00000000000c8947 */ /* 0x002fec0003800000 */
[----:B------:R-:W-:-:S07]  /*15d0*/  MOV R14, 0x15f0 ;  /* 0x000015f0000e7802 */ /* 0x000fce0000000f00 */
[----:B------:R-:W-:Y:S05]  /*15e0*/  CALL.REL.NOINC `($__internal_1_$__cuda_sm3x_div_rn_noftz_f32_slowpath) ;  /* 0x0000000000a47944 */ /* 0x000fea0003c00000 */
[----:B------:R-:W-:-:S07]  /*15f0*/  IMAD.MOV.U32 R7, RZ, RZ, R16 ;  /* 0x000000ffff077224 */ /* 0x000fce00078e0010 */
.L_x_18:
[----:B------:R-:W-:Y:S05]  /*1600*/  BSYNC.RECONVERGENT B0 ;  /* 0x0000000000007941 */ /* 0x000fea0003800200 */
.L_x_17:
[----:B------:R-:W0:Y:S01]  /*1610*/  LDCU.64 UR4, c[0x0][0x3b8] ;  /* 0x00007700ff0477ac */ /* 0x000e220008000a00 */
[----:B------:R-:W1:Y:S01]  /*1620*/  LDC.64 R4, c[0x0][0x3b0] ;  /* 0x0000ec00ff047b82 */ /* 0x000e620000000a00 */
[----:B------:R-:W-:-:S04]  /*1630*/  FMUL R2, R2, R2 ;  /* 0x0000000202027220 */ /* 0x000fc80000400000 */
[----:B------:R-:W-:Y:S01]  /*1640*/  FMUL R6, R2, 12.566370964050292969 ;  /* 0x41490fdb02067820 */ /* 0x000fe20000400000 */
[----:B0-----:R-:W-:-:S04]  /*1650*/  ISETP.NE.U32.AND P0, PT, RZ, UR4, PT ;  /* 0x00000004ff007c0c */ /* 0x001fc8000bf05070 */
[----:B------:R-:W-:Y:S01]  /*1660*/  ISETP.NE.AND.EX P0, PT, RZ, UR5, PT, P0 ;  /* 0x00000005ff007c0c */ /* 0x000fe2000bf05300 */
[----:B-1----:R-:W-:-:S04]  /*1670*/  IMAD.WIDE R2, R0, 0x4, R4 ;  /* 0x0000000400027825 */ /* 0x002fc800078e0204 */
[----:B------:R-:W-:-:S05]  /*1680*/  FMUL R5, R6, R7 ;  /* 0x0000000706057220 */ /* 0x000fca0000400000 */
[----:B------:R0:W-:Y:S03]  /*1690*/  STG.E desc[UR6][R2.64], R5 ;  /* 0x0000000502007986 */ /* 0x0001e6000c101906 */
[----:B------:R-:W-:Y:S05]  /*16a0*/  @!P0 EXIT ;  /* 0x000000000000894d */ /* 0x000fea0003800000 */
[C---:B0-----:R-:W-:Y:S02]  /*16b0*/  IADD3 R2, P1, PT, R0.reuse, UR4, RZ ;  /* 0x0000000400027c10 */ /* 0x041fe4000ff3e0ff */
[----:B------:R-:W-:Y:S02]  /*16c0*/  FSETP.GT.AND P0, PT, R7, 0.050000000745058059692, PT ;  /* 0x3d4ccccd0700780b */ /* 0x000fe40003f04000 */
[----:B------:R-:W-:Y:S02]  /*16d0*/  LEA.HI.X.SX32 R3, R0, UR5, 0x1, P1 ;  /* 0x0000000500037c11 */ /* 0x000fe400088f0eff */
[----:B------:R-:W-:-:S05]  /*16e0*/  SEL R5, RZ, 0x1, !P0 ;  /* 0x00000001ff057807 */ /* 0x000fca0004000000 */
[----:B------:R-:W-:Y:S01]  /*16f0*/  STG.E.U8 desc[UR6][R2.64], R5 ;  /* 0x0000000502007986 */ /* 0x000fe2000c101106 */
[----:B------:R-:W-:Y:S05]  /*1700*/  EXIT ;  /* 0x000000000000794d */ /* 0x000fea0003800000 */
        .weak           $__internal_0_$__cuda_sm20_sqrt_rn_f32_slowpath
        .type           $__internal_0_$__cuda_sm20_sqrt_rn_f32_slowpath,@function
        .size           $__internal_0_$__cuda_sm20_sqrt_rn_f32_slowpath,($__internal_1_$__cuda_sm3x_div_rn_noftz_f32_slowpath - $__internal_0_$__cuda_sm20_sqrt_rn_f32_slowpath)
$__internal_0_$__cuda_sm20_sqrt_rn_f32_slowpath:
[----:B------:R-:W-:-:S13]  /*1710*/  LOP3.LUT P0, RZ, R12, 0x7fffffff, RZ, 0xc0, !PT ;  /* 0x7fffffff0cff7812 */ /* 0x000fda000780c0ff */
[----:B------:R-:W-:Y:S01]  /*1720*/  @!P0 IMAD.MOV.U32 R13, RZ, RZ, R12 ;  /* 0x000000ffff0d8224 */ /* 0x000fe200078e000c */
[----:B------:R-:W-:Y:S06]  /*1730*/  @!P0 BRA `(.L_x_19) ;  /* 0x0000000000408947 */ /* 0x000fec0003800000 */
[----:B------:R-:W-:-:S13]  /*1740*/  FSETP.GEU.FTZ.AND P0, PT, R12, RZ, PT ;  /* 0x000000ff0c00720b */ /* 0x000fda0003f1e000 */
[----:B------:R-:W-:Y:S01]  /*1750*/  @!P0 IMAD.MOV.U32 R13, RZ, RZ, 0x7fffffff ;  /* 0x7fffffffff0d8424 */ /* 0x000fe200078e00ff */
[----:B------:R-:W-:Y:S06]  /*1760*/  @!P0 BRA `(.L_x_19) ;  /* 0x0000000000348947 */ /* 0x000fec0003800000 */
[----:B------:R-:W-:-:S13]  /*1770*/  FSETP.GTU.FTZ.AND P0, PT, |R12|, +INF , PT ;  /* 0x7f8000000c00780b */ /* 0x000fda0003f1c200 */
[----:B------:R-:W-:Y:S01]  /*1780*/  @P0 FADD.FTZ R13, R12, 1 ;  /* 0x3f8000000c0d0421 */ /* 0x000fe20000010000 */
[----:B------:R-:W-:Y:S06]  /*1790*/  @P0 BRA `(.L_x_19) ;  /* 0x0000000000280947 */ /* 0x000fec0003800000 */
[----:B------:R-:W-:-:S13]  /*17a0*/  FSETP.NEU.FTZ.AND P0, PT, |R12|, +INF , PT ;  /* 0x7f8000000c00780b */ /* 0x000fda0003f1d200 */
[----:B------:R-:W-:-:S04]  /*17b0*/  @P0 FFMA R14, R12, 1.84467440737095516160e+19, RZ ;  /* 0x5f8000000c0e0823 */ /* 0x000fc800000000ff */
[----:B------:R-:W0:Y:S02]  /*17c0*/  @P0 MUFU.RSQ R13, R14 ;  /* 0x0000000e000d0308 */ /* 0x000e240000001400 */
[----:B0-----:R-:W-:Y:S01]  /*17d0*/  @P0 FMUL.FTZ R15, R14, R13 ;  /* 0x0000000d0e0f0220 */ /* 0x001fe20000410000 */
[----:B------:R-:W-:Y:S01]  /*17e0*/  @P0 FMUL.FTZ R23, R13, 0.5 ;  /* 0x3f0000000d170820 */ /* 0x000fe20000410000 */
[----:B------:R-:W-:Y:S02]  /*17f0*/  @!P0 MOV R13, R12 ;  /* 0x0000000c000d8202 */ /* 0x000fe40000000f00 */
[----:B------:R-:W-:-:S04]  /*1800*/  @P0 FADD.FTZ R17, -R15, -RZ ;  /* 0x800000ff0f110221 */ /* 0x000fc80000010100 */
[----:B------:R-:W-:-:S04]  /*1810*/  @P0 FFMA R24, R15, R17, R14 ;  /* 0x000000110f180223 */ /* 0x000fc8000000000e */
[----:B------:R-:W-:-:S04]  /*1820*/  @P0 FFMA R23, R24, R23, R15 ;  /* 0x0000001718170223 */ /* 0x000fc8000000000f */
[----:B------:R-:W-:-:S07]  /*1830*/  @P0 FMUL.FTZ R13, R23, 2.3283064365386962891e-10 ;  /* 0x2f800000170d0820 */ /* 0x000fce0000410000 */
.L_x_19:
[----:B------:R-:W-:Y:S02]  /*1840*/  IMAD.MOV.U32 R14, RZ, RZ, R13 ;  /* 0x000000ffff0e7224 */ /* 0x000fe400078e000d */
[----:B------:R-:W-:Y:S02]  /*1850*/  IMAD.MOV.U32 R12, RZ, RZ, R25 ;  /* 0x000000ffff0c7224 */ /* 0x000fe400078e0019 */
[----:B------:R-:W-:-:S04]  /*1860*/  IMAD.MOV.U32 R13, RZ, RZ, 0x0 ;  /* 0x00000000ff0d7424 */ /* 0x000fc800078e00ff */
[----:B------:R-:W-:Y:S05]  /*1870*/  RET.REL.NODEC R12 `(surface_accessibility_kernel) ;  /* 0xffffffe40ce07950 */ /* 0x000fea0003c3ffff */
        .weak           $__internal_1_$__cuda_sm3x_div_rn_noftz_f32_slowpath
        .type           $__internal_1_$__cuda_sm3x_div_rn_noftz_f32_slowpath,@function
        .size           $__internal_1_$__cuda_sm3x_div_rn_noftz_f32_slowpath,(.L_x_33 - $__internal_1_$__cuda_sm3x_div_rn_noftz_f32_slowpath)
$__internal_1_$__cuda_sm3x_div_rn_noftz_f32_slowpath:
[----:B------:R-:W-:Y:S01]  /*1880*/  SHF.R.U32.HI R13, RZ, 0x17, R6 ;  /* 0x00000017ff0d7819 */ /* 0x000fe20000011606 */
[----:B------:R-:W-:Y:S01]  /*1890*/  BSSY.RECONVERGENT B1, `(.L_x_20) ;  /* 0x0000063000017945 */ /* 0x000fe20003800200 */
[----:B------:R-:W-:Y:S01]  /*18a0*/  SHF.R.U32.HI R15, RZ, 0x17, R12 ;  /* 0x00000017ff0f7819 */ /* 0x000fe2000001160c */
[----:B------:R-:W-:Y:S01]  /*18b0*/  IMAD.MOV.U32 R19, RZ, RZ, R6 ;  /* 0x000000ffff137224 */ /* 0x000fe200078e0006 */
[----:B------:R-:W-:Y:S02]  /*18c0*/  LOP3.LUT R13, R13, 0xff, RZ, 0xc0, !PT ;  /* 0x000000ff0d0d7812 */ /* 0x000fe400078ec0ff */
[----:B------:R-:W-:Y:S02]  /*18d0*/  LOP3.LUT R18, R15, 0xff, RZ, 0xc0, !PT ;  /* 0x000000ff0f127812 */ /* 0x000fe400078ec0ff */
[----:B------:R-:W-:-:S03]  /*18e0*/  IADD3 R22, PT, PT, R13, -0x1, RZ ;  /* 0xffffffff0d167810 */ /* 0x000fc60007ffe0ff */
[----:B------:R-:W-:Y:S01]  /*18f0*/  VIADD R16, R18, 0xffffffff ;  /* 0xffffffff12107836 */ /* 0x000fe20000000000 */
[----:B------:R-:W-:-:S04]  /*1900*/  ISETP.GT.U32.AND P0, PT, R22, 0xfd, PT ;  /* 0x000000fd1600780c */ /* 0x000fc80003f04070 */
[----:B------:R-:W-:-:S13]  /*1910*/  ISETP.GT.U32.OR P0, PT, R16, 0xfd, P0 ;  /* 0x000000fd1000780c */ /* 0x000fda0000704470 */
[----:B------:R-:W-:Y:S01]  /*1920*/  @!P0 IMAD.MOV.U32 R15, RZ, RZ, RZ ;  /* 0x000000ffff0f8224 */ /* 0x000fe200078e00ff */
[----:B------:R-:W-:Y:S06]  /*1930*/  @!P0 BRA `(.L_x_21) ;  /* 0x00000000005c8947 */ /* 0x000fec0003800000 */
[----:B------:R-:W-:Y:S02]  /*1940*/  FSETP.GTU.FTZ.AND P0, PT, |R12|, +INF , PT ;  /* 0x7f8000000c00780b */ /* 0x000fe40003f1c200 */
[----:B------:R-:W-:-:S04]  /*1950*/  FSETP.GTU.FTZ.AND P1, PT, |R6|, +INF , PT ;  /* 0x7f8000000600780b */ /* 0x000fc80003f3c200 */
[----:B------:R-:W-:-:S13]  /*1960*/  PLOP3.LUT P0, PT, P0, P1, PT, 0xf8, 0x8f ;  /* 0x00000000008f781c */ /* 0x000fda0000703f70 */
[----:B------:R-:W-:Y:S05]  /*1970*/  @P0 BRA `(.L_x_22) ;  /* 0x00000004004c0947 */ /* 0x000fea0003800000 */
[----:B------:R-:W-:-:S13]  /*1980*/  LOP3.LUT P0, RZ, R19, 0x7fffffff, R12, 0xc8, !PT ;  /* 0x7fffffff13ff7812 */ /* 0x000fda000780c80c */
[----:B------:R-:W-:Y:S05]  /*1990*/  @!P0 BRA `(.L_x_23) ;  /* 0x00000004003c8947 */ /* 0x000fea0003800000 */
[----:B------:R-:W-:Y:S02]  /*19a0*/  FSETP.NEU.FTZ.AND P0, PT, |R12|, +INF , PT ;  /* 0x7f8000000c00780b */ /* 0x000fe40003f1d200 */
[----:B------:R-:W-:Y:S02]  /*19b0*/  FSETP.NEU.FTZ.AND P2, PT, |R6|, +INF , PT ;  /* 0x7f8000000600780b */ /* 0x000fe40003f5d200 */
[----:B------:R-:W-:-:S11]  /*19c0*/  FSETP.NEU.FTZ.AND P1, PT, |R12|, +INF , PT ;  /* 0x7f8000000c00780b */ /* 0x000fd60003f3d200 */
[----:B------:R-:W-:Y:S05]  /*19d0*/  @!P2 BRA !P0, `(.L_x_23) ;  /* 0x00000004002ca947 */ /* 0x000fea0004000000 */
[----:B------:R-:W-:-:S04]  /*19e0*/  LOP3.LUT P0, RZ, R12, 0x7fffffff, RZ, 0xc0, !PT ;  /* 0x7fffffff0cff7812 */ /* 0x000fc8000780c0ff */
[----:B------:R-:W-:-:S13]  /*19f0*/  PLOP3.LUT P0, PT, P2, P0, PT, 0x2f, 0xf2 ;  /* 0x0000000000f2781c */ /* 0x000fda0001700577 */
[----:B------:R-:W-:Y:S05]  /*1a00*/  @P0 BRA `(.L_x_24) ;  /* 0x0000000400180947 */ /* 0x000fea0003800000 */
[----:B------:R-:W-:-:S04]  /*1a10*/  LOP3.LUT P0, RZ, R19, 0x7fffffff, RZ, 0xc0, !PT ;  /* 0x7fffffff13ff7812 */ /* 0x000fc8000780c0ff */
[----:B------:R-:W-:-:S13]  /*1a20*/  PLOP3.LUT P0, PT, P1, P0, PT, 0x2f, 0xf2 ;  /* 0x0000000000f2781c */ /* 0x000fda0000f00577 */
[----:B------:R-:W-:Y:S05]  /*1a30*/  @P0 BRA `(.L_x_25) ;  /* 0x0000000400000947 */ /* 0x000fea0003800000 */
[----:B------:R-:W-:Y:S02]  /*1a40*/  ISETP.GE.AND P0, PT, R16, RZ, PT ;  /* 0x000000ff1000720c */ /* 0x000fe40003f06270 */
[----:B------:R-:W-:-:S11]  /*1a50*/  ISETP.GE.AND P1, PT, R22, RZ, PT ;  /* 0x000000ff1600720c */ /* 0x000fd60003f26270 */
[----:B------:R-:W-:Y:S01]  /*1a60*/  @P0 MOV R15, RZ ;  /* 0x000000ff000f0202 */ /* 0x000fe20000000f00 */
[----:B------:R-:W-:Y:S02]  /*1a70*/  @!P0 IMAD.MOV.U32 R15, RZ, RZ, -0x40 ;  /* 0xffffffc0ff0f8424 */ /* 0x000fe400078e00ff */
[----:B------:R-:W-:Y:S01]  /*1a80*/  @!P0 FFMA R12, R12, 1.84467440737095516160e+19, RZ ;  /* 0x5f8000000c0c8823 */ /* 0x000fe200000000ff */
[----:B------:R-:W-:Y:S01]  /*1a90*/  @!P1 FFMA R19, R6, 1.84467440737095516160e+19, RZ ;  /* 0x5f80000006139823 */ /* 0x000fe200000000ff */
[----:B------:R-:W-:-:S07]  /*1aa0*/  @!P1 VIADD R15, R15, 0x40 ;  /* 0x000000400f0f9836 */ /* 0x000fce0000000000 */
.L_x_21:
[----:B------:R-:W-:Y:S01]  /*1ab0*/  LEA R16, R13, 0xc0800000, 0x17 ;  /* 0xc08000000d107811 */ /* 0x000fe200078eb8ff */
[----:B------:R-:W-:Y:S01]  /*1ac0*/  BSSY.RECONVERGENT B2, `(.L_x_26) ;  /* 0x0000036000027945 */ /* 0x000fe20003800200 */
[----:B------:R-:W-:-:S03]  /*1ad0*/  IADD3 R18, PT, PT, R18, -0x7f, RZ ;  /* 0xffffff8112127810 */ /* 0x000fc60007ffe0ff */
[----:B------:R-:W-:Y:S02]  /*1ae0*/  IMAD.IADD R22, R19, 0x1, -R16 ;  /* 0x0000000113167824 */ /* 0x000fe400078e0a10 */
[C---:B------:R-:W-:Y:S01]  /*1af0*/  IMAD R12, R18.reuse, -0x800000, R12 ;  /* 0xff800000120c7824 */ /* 0x040fe200078e020c */
[----:B------:R-:W-:Y:S01]  /*1b00*/  IADD3 R18, PT, PT, R18, 0x7f, -R13 ;  /* 0x0000007f12127810 */ /* 0x000fe20007ffe80d */
[----:B------:R-:W0:Y:S01]  /*1b10*/  MUFU.RCP R19, R22 ;  /* 0x0000001600137308 */ /* 0x000e220000001000 */
[----:B------:R-:W-:-:S03]  /*1b20*/  FADD.FTZ R23, -R22, -RZ ;  /* 0x800000ff16177221 */ /* 0x000fc60000010100 */
[----:B------:R-:W-:Y:S02]  /*1b30*/  IMAD.IADD R18, R18, 0x1, R15 ;  /* 0x0000000112127824 */ /* 0x000fe400078e020f */
[----:B0-----:R-:W-:-:S04]  /*1b40*/  FFMA R16, R19, R23, 1 ;  /* 0x3f80000013107423 */ /* 0x001fc80000000017 */
[----:B------:R-:W-:-:S04]  /*1b50*/  FFMA R19, R19, R16, R19 ;  /* 0x0000001013137223 */ /* 0x000fc80000000013 */
[----:B------:R-:W-:-:S04]  /*1b60*/  FFMA R16, R12, R19, RZ ;  /* 0x000000130c107223 */ /* 0x000fc800000000ff */
[----:B------:R-:W-:-:S04]  /*1b70*/  FFMA R24, R23, R16, R12 ;  /* 0x0000001017187223 */ /* 0x000fc8000000000c */
[----:B------:R-:W-:-:S04]  /*1b80*/  FFMA R16, R19, R24, R16 ;  /* 0x0000001813107223 */ /* 0x000fc80000000010 */
[----:B------:R-:W-:-:S04]  /*1b90*/  FFMA R23, R23, R16, R12 ;  /* 0x0000001017177223 */ /* 0x000fc8000000000c */
[----:B------:R-:W-:-:S05]  /*1ba0*/  FFMA R12, R19, R23, R16 ;  /* 0x00000017130c7223 */ /* 0x000fca0000000010 */
[----:B------:R-:W-:-:S04]  /*1bb0*/  SHF.R.U32.HI R13, RZ, 0x17, R12 ;  /* 0x00000017ff0d7819 */ /* 0x000fc8000001160c */
[----:B------:R-:W-:-:S05]  /*1bc0*/  LOP3.LUT R13, R13, 0xff, RZ, 0xc0, !PT ;  /* 0x000000ff0d0d7812 */ /* 0x000fca00078ec0ff */
[----:B------:R-:W-:-:S04]  /*1bd0*/  IMAD.IADD R22, R13, 0x1, R18 ;  /* 0x000000010d167824 */ /* 0x000fc800078e0212 */
[----:B------:R-:W-:-:S05]  /*1be0*/  VIADD R13, R22, 0xffffffff ;  /* 0xffffffff160d7836 */ /* 0x000fca0000000000 */
[----:B------:R-:W-:-:S13]  /*1bf0*/  ISETP.GE.U32.AND P0, PT, R13, 0xfe, PT ;  /* 0x000000fe0d00780c */ /* 0x000fda0003f06070 */
[----:B------:R-:W-:Y:S05]  /*1c00*/  @!P0 BRA `(.L_x_27) ;  /* 0x0000000000808947 */ /* 0x000fea0003800000 */
[----:B------:R-:W-:-:S13]  /*1c10*/  ISETP.GT.AND P0, PT, R22, 0xfe, PT ;  /* 0x000000fe1600780c */ /* 0x000fda0003f04270 */
[----:B------:R-:W-:Y:S05]  /*1c20*/  @P0 BRA `(.L_x_28) ;  /* 0x00000000006c0947 */ /* 0x000fea0003800000 */
[----:B------:R-:W-:-:S13]  /*1c30*/  ISETP.GE.AND P0, PT, R22, 0x1, PT ;  /* 0x000000011600780c */ /* 0x000fda0003f06270 */
[----:B------:R-:W-:Y:S05]  /*1c40*/  @P0 BRA `(.L_x_29) ;  /* 0x0000000000740947 */ /* 0x000fea0003800000 */
[----:B------:R-:W-:Y:S02]  /*1c50*/  ISETP.GE.AND P0, PT, R22, -0x18, PT ;  /* 0xffffffe81600780c */ /* 0x000fe40003f06270 */
[----:B------:R-:W-:-:S11]  /*1c60*/  LOP3.LUT R12, R12, 0x80000000, RZ, 0xc0, !PT ;  /* 0x800000000c0c7812 */ /* 0x000fd600078ec0ff */
[----:B------:R-:W-:Y:S05]  /*1c70*/  @!P0 BRA `(.L_x_29) ;  /* 0x0000000000688947 */ /* 0x000fea0003800000 */
[-CC-:B------:R-:W-:Y:S01]  /*1c80*/  FFMA.RZ R13, R19, R23.reuse, R16.reuse ;  /* 0x00000017130d7223 */ /* 0x180fe2000000c010 */
[C---:B------:R-:W-:Y:S02]  /*1c90*/  IADD3 R18, PT, PT, R22.reuse, 0x20, RZ ;  /* 0x0000002016127810 */ /* 0x040fe40007ffe0ff */
[C---:B------:R-:W-:Y:S02]  /*1ca0*/  ISETP.NE.AND P2, PT, R22.reuse, RZ, PT ;  /* 0x000000ff1600720c */ /* 0x040fe40003f45270 */
[----:B------:R-:W-:Y:S01]  /*1cb0*/  LOP3.LUT R15, R13, 0x7fffff, RZ, 0xc0, !PT ;  /* 0x007fffff0d0f7812 */ /* 0x000fe200078ec0ff */
[CCC-:B------:R-:W-:Y:S01]  /*1cc0*/  FFMA.RP R13, R19.reuse, R23.reuse, R16.reuse ;  /* 0x00000017130d7223 */ /* 0x1c0fe20000008010 */
[----:B------:R-:W-:Y:S01]  /*1cd0*/  FFMA.RM R16, R19, R23, R16 ;  /* 0x0000001713107223 */ /* 0x000fe20000004010 */
[----:B------:R-:W-:Y:S01]  /*1ce0*/  IMAD.MOV R19, RZ, RZ, -R22 ;  /* 0x000000ffff137224 */ /* 0x000fe200078e0a16 */
[----:B------:R-:W-:Y:S02]  /*1cf0*/  LOP3.LUT R15, R15, 0x800000, RZ, 0xfc, !PT ;  /* 0x008000000f0f7812 */ /* 0x000fe400078efcff */
[----:B------:R-:W-:-:S02]  /*1d00*/  ISETP.NE.AND P1, PT, R22, RZ, PT ;  /* 0x000000ff1600720c */ /* 0x000fc40003f25270 */
[----:B------:R-:W-:Y:S02]  /*1d10*/  SHF.L.U32 R18, R15, R18, RZ ;  /* 0x000000120f127219 */ /* 0x000fe400000006ff */
[----:B------:R-:W-:Y:S02]  /*1d20*/  FSETP.NEU.FTZ.AND P0, PT, R13, R16, PT ;  /* 0x000000100d00720b */ /* 0x000fe40003f1d000 */
[----:B------:R-:W-:Y:S02]  /*1d30*/  SEL R16, R19, RZ, P2 ;  /* 0x000000ff13107207 */ /* 0x000fe40001000000 */
[----:B------:R-:W-:Y:S02]  /*1d40*/  ISETP.NE.AND P1, PT, R18, RZ, P1 ;  /* 0x000000ff1200720c */ /* 0x000fe40000f25270 */
[----:B------:R-:W-:Y:S02]  /*1d50*/  SHF.R.U32.HI R16, RZ, R16, R15 ;  /* 0x00000010ff107219 */ /* 0x000fe4000001160f */
[----:B------:R-:W-:-:S02]  /*1d60*/  PLOP3.LUT P0, PT, P0, P1, PT, 0xf8, 0x8f ;  /* 0x00000000008f781c */ /* 0x000fc40000703f70 */
[----:B------:R-:W-:Y:S02]  /*1d70*/  SHF.R.U32.HI R18, RZ, 0x1, R16 ;  /* 0x00000001ff127819 */ /* 0x000fe40000011610 */
[----:B------:R-:W-:-:S04]  /*1d80*/  SEL R13, RZ, 0x1, !P0 ;  /* 0x00000001ff0d7807 */ /* 0x000fc80004000000 */
[----:B------:R-:W-:-:S04]  /*1d90*/  LOP3.LUT R13, R13, 0x1, R18, 0xf8, !PT ;  /* 0x000000010d0d7812 */ /* 0x000fc800078ef812 */
[----:B------:R-:W-:-:S05]  /*1da0*/  LOP3.LUT R13, R13, R16, RZ, 0xc0, !PT ;  /* 0x000000100d0d7212 */ /* 0x000fca00078ec0ff */
[----:B------:R-:W-:-:S05]  /*1db0*/  IMAD.IADD R13, R18, 0x1, R13 ;  /* 0x00000001120d7824 */ /* 0x000fca00078e020d */
[----:B------:R-:W-:Y:S01]  /*1dc0*/  LOP3.LUT R12, R13, R12, RZ, 0xfc, !PT ;  /* 0x0000000c0d0c7212 */ /* 0x000fe200078efcff */
[----:B------:R-:W-:Y:S06]  /*1dd0*/  BRA `(.L_x_29) ;  /* 0x0000000000107947 */ /* 0x000fec0003800000 */
.L_x_28:
[----:B------:R-:W-:-:S04]  /*1de0*/  LOP3.LUT R12, R12, 0x80000000, RZ, 0xc0, !PT ;  /* 0x800000000c0c7812 */ /* 0x000fc800078ec0ff */
[----:B------:R-:W-:Y:S01]  /*1df0*/  LOP3.LUT R12, R12, 0x7f800000, RZ, 0xfc, !PT ;  /* 0x7f8000000c0c7812 */ /* 0x000fe200078efcff */
[----:B------:R-:W-:Y:S06]  /*1e00*/  BRA `(.L_x_29) ;  /* 0x0000000000047947 */ /* 0x000fec0003800000 */
.L_x_27:
[----:B------:R-:W-:-:S07]  /*1e10*/  IMAD R12, R18, 0x800000, R12 ;  /* 0x00800000120c7824 */ /* 0x000fce00078e020c */
.L_x_29:
[----:B------:R-:W-:Y:S05]  /*1e20*/  BSYNC.RECONVERGENT B2 ;  /* 0x0000000000027941 */ /* 0x000fea0003800200 */
.L_x_26:
[----:B------:R-:W-:Y:S05]  /*1e30*/  BRA `(.L_x_30) ;  /* 0x0000000000207947 */ /* 0x000fea0003800000 */
.L_x_25:
[----:B------:R-:W-:-:S04]  /*1e40*/  LOP3.LUT R12, R19, 0x80000000, R12, 0x48, !PT ;  /* 0x80000000130c7812 */ /* 0x000fc800078e480c */
[----:B------:R-:W-:Y:S01]  /*1e50*/  LOP3.LUT R12, R12, 0x7f800000, RZ, 0xfc, !PT ;  /* 0x7f8000000c0c7812 */ /* 0x000fe200078efcff */
[----:B------:R-:W-:Y:S06]  /*1e60*/  BRA `(.L_x_30) ;  /* 0x0000000000147947 */ /* 0x000fec0003800000 */
.L_x_24:
[----:B------:R-:W-:Y:S01]  /*1e70*/  LOP3.LUT R12, R19, 0x80000000, R12, 0x48, !PT ;  /* 0x80000000130c7812 */ /* 0x000fe200078e480c */
[----:B------:R-:W-:Y:S06]  /*1e80*/  BRA `(.L_x_30) ;  /* 0x00000000000c7947 */ /* 0x000fec0003800000 */
.L_x_23:
[----:B------:R-:W0:Y:S01]  /*1e90*/  MUFU.RSQ R12, -QNAN ;  /* 0xffc00000000c7908 */ /* 0x000e220000001400 */
[----:B------:R-:W-:Y:S05]  /*1ea0*/  BRA `(.L_x_30) ;  /* 0x0000000000047947 */ /* 0x000fea0003800000 */
.L_x_22:
[----:B------:R-:W-:-:S07]  /*1eb0*/  FADD.FTZ R12, R12, R6 ;  /* 0x000000060c0c7221 */ /* 0x000fce0000010000 */
.L_x_30:
[----:B------:R-:W-:Y:S05]  /*1ec0*/  BSYNC.RECONVERGENT B1 ;  /* 0x0000000000017941 */ /* 0x000fea0003800200 */
.L_x_20:
[----:B0-----:R-:W-:Y:S01]  /*1ed0*/  MOV R16, R12 ;  /* 0x0000000c00107202 */ /* 0x001fe20000000f00 */
[----:B------:R-:W-:Y:S02]  /*1ee0*/  IMAD.MOV.U32 R12, RZ, RZ, R14 ;  /* 0x000000ffff0c7224 */ /* 0x000fe400078e000e */
[----:B------:R-:W-:-:S04]  /*1ef0*/  IMAD.MOV.U32 R13, RZ, RZ, 0x0 ;  /* 0x00000000ff0d7424 */ /* 0x000fc800078e00ff */
[----:B------:R-:W-:Y:S05]  /*1f00*/  RET.REL.NODEC R12 `(surface_accessibility_kernel) ;  /* 0xffffffe00c3c7950 */ /* 0x000fea0003c3ffff */
.L_x_31:
[----:B------:R-:W-:-:S00]  /*1f10*/  BRA `(.L_x_31) ;  /* 0xfffffffc00fc7947 */ /* 0x000fc0000383ffff */
[----:B------:R-:W-:-:S00]  /*1f20*/  NOP ;  /* 0x0000000000007918 */ /* 0x000fc00000000000 */
        /* <DEDUP_REMOVED lines=13> */
.L_x_33:


//--------------------- .nv.global.init           --------------------------
	.section	.nv.global.init,"aw",@progbits
	.align	4
.nv.global.init:
	.type		__cudart_i2opi_f,@object
	.size		__cudart_i2opi_f,(.L_0 - __cudart_i2opi_f)
__cudart_i2opi_f:
        /*0000*/ 	.byte	0x41, 0x90, 0x43, 0x3c, 0x99, 0x95, 0x62, 0xdb, 0xc0, 0xdd, 0x34, 0xf5, 0xd1, 0x57, 0x27, 0xfc
        /*0010*/ 	.byte	0x29, 0x15, 0x44, 0x4e, 0x6e, 0x83, 0xf9, 0xa2
.L_0:


//--------------------- .nv.shared.reserved.0     --------------------------
	.section	.nv.shared.reserved.0,"aw",@nobits
	.weak		__nv_reservedSMEM_offset_0_alias
	.size		__nv_reservedSMEM_offset_0_alias, 0, 64
	.other		__nv_reservedSMEM_offset_0_alias,@"STO_CUDA_RESERVED_SHARED STV_DEFAULT"
__nv_reservedSMEM_offset_0_alias:
	.zero		0
	.zero		64


//--------------------- .nv.constant0.surface_accessibility_kernel --------------------------
	.section	.nv.constant0.surface_accessibility_kernel,"a",@progbits
	.sectionflags	@""
	.align	4
.nv.constant0.surface_accessibility_kernel:
	.zero		960


//--------------------- SYMBOLS --------------------------

	.type		.nv.reservedSmem.offset0,@object
	.size		.nv.reservedSmem.offset0,0x4
